	.target	sm_90a

	.elftype	@"ET_EXEC"


//--------------------- .note.nv.tkinfo           --------------------------
	.section	.note.nv.tkinfo,"",@"SHT_NOTE"
	.sectionflags	@"SHF_NOTE_NV_TKINFO"
	.tkinfo
        /*0018*/ 	.word	0x00000002
        /*0030*/ 	.string	""
        /*0030*/ 	.string	"ptxas"
        /*0030*/ 	.string	"Cuda compilation tools, release 13.0, V13.0.88"
        /*0030*/ 	.string	"Build cuda_13.0.r13.0/compiler.36424714_0"
        /*0030*/ 	.string	"-arch sm_90a -m 64 "



//--------------------- .note.nv.cuinfo           --------------------------
	.section	.note.nv.cuinfo,"",@"SHT_NOTE"
	.sectionflags	@"SHF_NOTE_NV_CUINFO"
        /*0018*/ 	.short	0x0002
        /*001a*/ 	.short	0x005a
        /*001c*/ 	.short	0x0082
	.zero		2


//--------------------- .nv.info                  --------------------------
	.section	.nv.info,"",@"SHT_CUDA_INFO"
	.align	4


	//----- nvinfo : EIATTR_REGCOUNT
	.align		4
        /*0000*/ 	.byte	0x04, 0x2f
        /*0002*/ 	.short	(.L_15 - .L_14)
	.align		4
.L_14:
        /*0004*/ 	.word	index@(_ZN7cutlass13device_kernelINS_4gemm6kernel13GemmUniversalIN4cute5tupleIJiiiiEEENS1_10collective13CollectiveMmaINS1_34MainloopSm90TmaGmmaWarpSpecializedILi8ENS5_IJNS4_1CILi2EEENSA_ILi1EEESC_EEENS1_32KernelTmaWarpSpecializedPingpongEEENS5_IJNSA_ILi64EEENSA_ILi48EEENSA_ILi256EEEEEEaNS5_IJlSC_lEEEaSK_NS4_8TiledMMAINS4_8MMA_AtomIJNS4_4SM904GMMA26MMA_64x16x32_S32S8S8_SS_TNEEEENS4_6LayoutINS5_IJSC_SC_SC_EEENS5_IJNSA_ILi0EEEST_ST_EEEEENS5_IJNS4_10UnderscoreESW_SW_EEEEENS4_13SM90_TMA_LOADENS4_14ComposedLayoutINS4_7SwizzleILi3ELi4ELi3EEENS4_18smem_ptr_flag_bitsILi8EEENSR_INS5_IJNSA_ILi8EEENSA_ILi128EEEEEENS5_IJS16_SC_EEEEEEEvNS4_8identityENS4_23SM90_TMA_LOAD_MULTICASTES1A_vS1B_EENS_8epilogue10collective6detail29Sm90TmaWarpSpecializedAdapterINS1F_15DefaultEpilogueIaSK_SK_NS1E_6thread17LinearCombinationIaLi1EiiLNS1J_9ScaleType4KindE0ELNS_15FloatRoundStyleE2EaEENS1_15EpilogueDefaultEEEEEvvEEEEvNT_6ParamsE)
        /*0008*/ 	.word	0x000000a8


	//----- nvinfo : EIATTR_FRAME_SIZE
	.align		4
.L_15:
        /*000c*/ 	.byte	0x04, 0x11
        /*000e*/ 	.short	(.L_17 - .L_16)
	.align		4
.L_16:
        /*0010*/ 	.word	index@(_ZN7cutlass13device_kernelINS_4gemm6kernel13GemmUniversalIN4cute5tupleIJiiiiEEENS1_10collective13CollectiveMmaINS1_34MainloopSm90TmaGmmaWarpSpecializedILi8ENS5_IJNS4_1CILi2EEENSA_ILi1EEESC_EEENS1_32KernelTmaWarpSpecializedPingpongEEENS5_IJNSA_ILi64EEENSA_ILi48EEENSA_ILi256EEEEEEaNS5_IJlSC_lEEEaSK_NS4_8TiledMMAINS4_8MMA_AtomIJNS4_4SM904GMMA26MMA_64x16x32_S32S8S8_SS_TNEEEENS4_6LayoutINS5_IJSC_SC_SC_EEENS5_IJNSA_ILi0EEEST_ST_EEEEENS5_IJNS4_10UnderscoreESW_SW_EEEEENS4_13SM90_TMA_LOADENS4_14ComposedLayoutINS4_7SwizzleILi3ELi4ELi3EEENS4_18smem_ptr_flag_bitsILi8EEENSR_INS5_IJNSA_ILi8EEENSA_ILi128EEEEEENS5_IJS16_SC_EEEEEEEvNS4_8identityENS4_23SM90_TMA_LOAD_MULTICASTES1A_vS1B_EENS_8epilogue10collective6detail29Sm90TmaWarpSpecializedAdapterINS1F_15DefaultEpilogueIaSK_SK_NS1E_6thread17LinearCombinationIaLi1EiiLNS1J_9ScaleType4KindE0ELNS_15FloatRoundStyleE2EaEENS1_15EpilogueDefaultEEEEEvvEEEEvNT_6ParamsE)
        /*0014*/ 	.word	0x00000000


	//----- nvinfo : EIATTR_MIN_STACK_SIZE
	.align		4
.L_17:
        /*0018*/ 	.byte	0x04, 0x12
        /*001a*/ 	.short	(.L_19 - .L_18)
	.align		4
.L_18:
        /*001c*/ 	.word	index@(_ZN7cutlass13device_kernelINS_4gemm6kernel13GemmUniversalIN4cute5tupleIJiiiiEEENS1_10collective13CollectiveMmaINS1_34MainloopSm90TmaGmmaWarpSpecializedILi8ENS5_IJNS4_1CILi2EEENSA_ILi1EEESC_EEENS1_32KernelTmaWarpSpecializedPingpongEEENS5_IJNSA_ILi64EEENSA_ILi48EEENSA_ILi256EEEEEEaNS5_IJlSC_lEEEaSK_NS4_8TiledMMAINS4_8MMA_AtomIJNS4_4SM904GMMA26MMA_64x16x32_S32S8S8_SS_TNEEEENS4_6LayoutINS5_IJSC_SC_SC_EEENS5_IJNSA_ILi0EEEST_ST_EEEEENS5_IJNS4_10UnderscoreESW_SW_EEEEENS4_13SM90_TMA_LOADENS4_14ComposedLayoutINS4_7SwizzleILi3ELi4ELi3EEENS4_18smem_ptr_flag_bitsILi8EEENSR_INS5_IJNSA_ILi8EEENSA_ILi128EEEEEENS5_IJS16_SC_EEEEEEEvNS4_8identityENS4_23SM90_TMA_LOAD_MULTICASTES1A_vS1B_EENS_8epilogue10collective6detail29Sm90TmaWarpSpecializedAdapterINS1F_15DefaultEpilogueIaSK_SK_NS1E_6thread17LinearCombinationIaLi1EiiLNS1J_9ScaleType4KindE0ELNS_15FloatRoundStyleE2EaEENS1_15EpilogueDefaultEEEEEvvEEEEvNT_6ParamsE)
        /*0020*/ 	.word	0x00000000
.L_19:


//--------------------- .nv.compat                --------------------------
	.section	.nv.compat,"",@"SHT_CUDA_COMPAT_INFO"
	.align	4
        /*0000*/ 	.byte	0x02, 0x09, 0x01, 0x00, 0x02, 0x02, 0x04, 0x00, 0x02, 0x05, 0x05, 0x00, 0x03, 0x07, 0x01, 0x01
        /*0010*/ 	.byte	0x02, 0x03, 0x01, 0x00, 0x02, 0x06, 0x01, 0x00, 0x04, 0x0b, 0x08, 0x00, 0x00, 0x00, 0x00, 0x00
        /*0020*/ 	.byte	0x00, 0x00, 0x00, 0x00


//--------------------- .nv.info._ZN7cutlass13device_kernelINS_4gemm6kernel13GemmUniversalIN4cute5tupleIJiiiiEEENS1_10collective13CollectiveMmaINS1_34MainloopSm90TmaGmmaWarpSpecializedILi8ENS5_IJNS4_1CILi2EEENSA_ILi1EEESC_EEENS1_32KernelTmaWarpSpecializedPingpongEEENS5_IJNSA_ILi64EEENSA_ILi48EEENSA_ILi256EEEEEEaNS5_IJlSC_lEEEaSK_NS4_8TiledMMAINS4_8MMA_AtomIJNS4_4SM904GMMA26MMA_64x16x32_S32S8S8_SS_TNEEEENS4_6LayoutINS5_IJSC_SC_SC_EEENS5_IJNSA_ILi0EEEST_ST_EEEEENS5_IJNS4_10UnderscoreESW_SW_EEEEENS4_13SM90_TMA_LOADENS4_14ComposedLayoutINS4_7SwizzleILi3ELi4ELi3EEENS4_18smem_ptr_flag_bitsILi8EEENSR_INS5_IJNSA_ILi8EEENSA_ILi128EEEEEENS5_IJS16_SC_EEEEEEEvNS4_8identityENS4_23SM90_TMA_LOAD_MULTICASTES1A_vS1B_EENS_8epilogue10collective6detail29Sm90TmaWarpSpecializedAdapterINS1F_15DefaultEpilogueIaSK_SK_NS1E_6thread17LinearCombinationIaLi1EiiLNS1J_9ScaleType4KindE0ELNS_15FloatRoundStyleE2EaEENS1_15EpilogueDefaultEEEEEvvEEEEvNT_6ParamsE --------------------------
	.section	.nv.info._ZN7cutlass13device_kernelINS_4gemm6kernel13GemmUniversalIN4cute5tupleIJiiiiEEENS1_10collective13CollectiveMmaINS1_34MainloopSm90TmaGmmaWarpSpecializedILi8ENS5_IJNS4_1CILi2EEENSA_ILi1EEESC_EEENS1_32KernelTmaWarpSpecializedPingpongEEENS5_IJNSA_ILi64EEENSA_ILi48EEENSA_ILi256EEEEEEaNS5_IJlSC_lEEEaSK_NS4_8TiledMMAINS4_8MMA_AtomIJNS4_4SM904GMMA26MMA_64x16x32_S32S8S8_SS_TNEEEENS4_6LayoutINS5_IJSC_SC_SC_EEENS5_IJNSA_ILi0EEEST_ST_EEEEENS5_IJNS4_10UnderscoreESW_SW_EEEEENS4_13SM90_TMA_LOADENS4_14ComposedLayoutINS4_7SwizzleILi3ELi4ELi3EEENS4_18smem_ptr_flag_bitsILi8EEENSR_INS5_IJNSA_ILi8EEENSA_ILi128EEEEEENS5_IJS16_SC_EEEEEEEvNS4_8identityENS4_23SM90_TMA_LOAD_MULTICASTES1A_vS1B_EENS_8epilogue10collective6detail29Sm90TmaWarpSpecializedAdapterINS1F_15DefaultEpilogueIaSK_SK_NS1E_6thread17LinearCombinationIaLi1EiiLNS1J_9ScaleType4KindE0ELNS_15FloatRoundStyleE2EaEENS1_15EpilogueDefaultEEEEEvvEEEEvNT_6ParamsE,"",@"SHT_CUDA_INFO"
	.sectionflags	@""
	.align	4


	//----- nvinfo : EIATTR_CUDA_API_VERSION
	.align		4
        /*0000*/ 	.byte	0x04, 0x37
        /*0002*/ 	.short	(.L_21 - .L_20)
.L_20:
        /*0004*/ 	.word	0x00000082


	//----- nvinfo : EIATTR_KPARAM_INFO
	.align		4
.L_21:
        /*0008*/ 	.byte	0x04, 0x17
        /*000a*/ 	.short	(.L_23 - .L_22)
.L_22:
        /*000c*/ 	.word	0x00000000
        /*0010*/ 	.short	0x0000
        /*0012*/ 	.short	0x0070
        /*0014*/ 	.byte	0x00, 0xf0, 0x01, 0x10


	//----- nvinfo : EIATTR_SPARSE_MMA_MASK
	.align		4
.L_23:
        /*0018*/ 	.byte	0x03, 0x50
        /*001a*/ 	.short	0x0000


	//----- nvinfo : EIATTR_MAXREG_COUNT
	.align		4
        /*001c*/ 	.byte	0x03, 0x1b
        /*001e*/ 	.short	0x00a8


	//----- nvinfo : EIATTR_NUM_BARRIERS
	.align		4
        /*0020*/ 	.byte	0x02, 0x4c
        /*0022*/ 	.byte	0x01
	.zero		1


	//----- nvinfo : EIATTR_EXTERNS
	.align		4
        /*0024*/ 	.byte	0x04, 0x0f
        /*0026*/ 	.short	(.L_25 - .L_24)


	//   ....[0]....
	.align		4
.L_24:
        /*0028*/ 	.word	index@(__assertfail)


	//----- nvinfo : EIATTR_MERCURY_ISA_VERSION
	.align		4
.L_25:
        /*002c*/ 	.byte	0x03, 0x5f
        /*002e*/ 	.short	0x0101


	//----- nvinfo : EIATTR_INT_WARP_WIDE_INSTR_OFFSETS
	.align		4
        /*0030*/ 	.byte	0x04, 0x31
        /*0032*/ 	.short	(.L_27 - .L_26)


	//   ....[0]....
.L_26:
        /*0034*/ 	.word	0x00000680


	//   ....[1]....
        /*0038*/ 	.word	0x000006c0


	//   ....[2]....
        /*003c*/ 	.word	0x00000750


	//   ....[3]....
        /*0040*/ 	.word	0x00000760


	//   ....[4]....
        /*0044*/ 	.word	0x00000780


	//   ....[5]....
        /*0048*/ 	.word	0x000007a0


	//   ....[6]....
        /*004c*/ 	.word	0x00000890


	//   ....[7]....
        /*0050*/ 	.word	0x000008b0


	//   ....[8]....
        /*0054*/ 	.word	0x00003180


	//----- nvinfo : EIATTR_COOP_GROUP_MASK_REGIDS
	.align		4
.L_27:
        /*0058*/ 	.byte	0x04, 0x29
        /*005a*/ 	.short	(.L_29 - .L_28)


	//   ....[0]....
.L_28:
        /*005c*/ 	.word	0xffffffff


	//   ....[1]....
        /*0060*/ 	.word	0xffffffff


	//   ....[2]....
        /*0064*/ 	.word	0xffffffff


	//   ....[3]....
        /*0068*/ 	.word	0xffffffff


	//   ....[4]....
        /*006c*/ 	.word	0xffffffff


	//   ....[5]....
        /*0070*/ 	.word	0xffffffff


	//   ....[6]....
        /*0074*/ 	.word	0xffffffff


	//----- nvinfo : EIATTR_COOP_GROUP_INSTR_OFFSETS
	.align		4
.L_29:
        /*0078*/ 	.byte	0x04, 0x28
        /*007a*/ 	.short	(.L_31 - .L_30)


	//   ....[0]....
.L_30:
        /*007c*/ 	.word	0x00000060


	//   ....[1]....
        /*0080*/ 	.word	0x00000080


	//   ....[2]....
        /*0084*/ 	.word	0x00000180


	//   ....[3]....
        /*0088*/ 	.word	0x00000460


	//   ....[4]....
        /*008c*/ 	.word	0x000004b0


	//   ....[5]....
        /*0090*/ 	.word	0x000005a0


	//   ....[6]....
        /*0094*/ 	.word	0x00000a30


	//----- nvinfo : EIATTR_REG_RECONFIG
	.align		4
.L_31:
        /*0098*/ 	.byte	0x01, 0x54
	.zero		2


	//----- nvinfo : EIATTR_SYSCALL_OFFSETS
	.align		4
        /*009c*/ 	.byte	0x04, 0x46
        /*009e*/ 	.short	(.L_33 - .L_32)


	//   ....[0]....
.L_32:
        /*00a0*/ 	.word	0x00001a00


	//----- nvinfo : EIATTR_MBARRIER_INSTR_OFFSETS
	.align		4
.L_33:
        /*00a4*/ 	.byte	0x04, 0x39
        /*00a6*/ 	.short	(.L_35 - .L_34)


	//   ....[0]....
.L_34:
        /*00a8*/ 	.word	0x00000320
        /*00ac*/ 	.word	0x000000ff
        /*00b0*/ 	.word	0x00000000
        /*00b4*/ 	.short	0x0100
        /*00b6*/ 	.byte	0x07
	.zero		1


	//   ....[1]....
        /*00b8*/ 	.word	0x00000330
        /*00bc*/ 	.word	0x000000ff
        /*00c0*/ 	.word	0x00000040
        /*00c4*/ 	.short	0x0100
        /*00c6*/ 	.byte	0x07
	.zero		1


	//   ....[2]....
        /*00c8*/ 	.word	0x00000340
        /*00cc*/ 	.word	0x000000ff
        /*00d0*/ 	.word	0x00000008
        /*00d4*/ 	.short	0x0100
        /*00d6*/ 	.byte	0x07
	.zero		1


	//   ....[3]....
        /*00d8*/ 	.word	0x00000350
        /*00dc*/ 	.word	0x000000ff
        /*00e0*/ 	.word	0x00000048
        /*00e4*/ 	.short	0x0100
        /*00e6*/ 	.byte	0x07
	.zero		1


	//   ....[4]....
        /*00e8*/ 	.word	0x00000360
        /*00ec*/ 	.word	0x000000ff
        /*00f0*/ 	.word	0x00000010
        /*00f4*/ 	.short	0x0100
        /*00f6*/ 	.byte	0x07
	.zero		1


	//   ....[5]....
        /*00f8*/ 	.word	0x00000370
        /*00fc*/ 	.word	0x000000ff
        /*0100*/ 	.word	0x00000050
        /*0104*/ 	.short	0x0100
        /*0106*/ 	.byte	0x07
	.zero		1


	//   ....[6]....
        /*0108*/ 	.word	0x00000380
        /*010c*/ 	.word	0x000000ff
        /*0110*/ 	.word	0x00000018
        /*0114*/ 	.short	0x0100
        /*0116*/ 	.byte	0x07
	.zero		1


	//   ....[7]....
        /*0118*/ 	.word	0x00000390
        /*011c*/ 	.word	0x000000ff
        /*0120*/ 	.word	0x00000058
        /*0124*/ 	.short	0x0100
        /*0126*/ 	.byte	0x07
	.zero		1


	//   ....[8]....
        /*0128*/ 	.word	0x000003a0
        /*012c*/ 	.word	0x000000ff
        /*0130*/ 	.word	0x00000020
        /*0134*/ 	.short	0x0100
        /*0136*/ 	.byte	0x07
	.zero		1


	//   ....[9]....
        /*0138*/ 	.word	0x000003b0
        /*013c*/ 	.word	0x000000ff
        /*0140*/ 	.word	0x00000060
        /*0144*/ 	.short	0x0100
        /*0146*/ 	.byte	0x07
	.zero		1


	//   ....[10]....
        /*0148*/ 	.word	0x000003c0
        /*014c*/ 	.word	0x000000ff
        /*0150*/ 	.word	0x00000028
        /*0154*/ 	.short	0x0100
        /*0156*/ 	.byte	0x07
	.zero		1


	//   ....[11]....
        /*0158*/ 	.word	0x000003d0
        /*015c*/ 	.word	0x000000ff
        /*0160*/ 	.word	0x00000068
        /*0164*/ 	.short	0x0100
        /*0166*/ 	.byte	0x07
	.zero		1


	//   ....[12]....
        /*0168*/ 	.word	0x000003e0
        /*016c*/ 	.word	0x000000ff
        /*0170*/ 	.word	0x00000030
        /*0174*/ 	.short	0x0100
        /*0176*/ 	.byte	0x07
	.zero		1


	//   ....[13]....
        /*0178*/ 	.word	0x000003f0
        /*017c*/ 	.word	0x000000ff
        /*0180*/ 	.word	0x00000070
        /*0184*/ 	.short	0x0100
        /*0186*/ 	.byte	0x07
	.zero		1


	//   ....[14]....
        /*0188*/ 	.word	0x00000400
        /*018c*/ 	.word	0x000000ff
        /*0190*/ 	.word	0x00000038
        /*0194*/ 	.short	0x0100
        /*0196*/ 	.byte	0x07
	.zero		1


	//   ....[15]....
        /*0198*/ 	.word	0x00000410
        /*019c*/ 	.word	0x000000ff
        /*01a0*/ 	.word	0x00000078
        /*01a4*/ 	.short	0x0100
        /*01a6*/ 	.byte	0x07
	.zero		1


	//   ....[16]....
        /*01a8*/ 	.word	0x000008f0
        /*01ac*/ 	.word	0x000000ff
        /*01b0*/ 	.word	0x000000b0
        /*01b4*/ 	.short	0x0100
        /*01b6*/ 	.byte	0x0c
	.zero		1


	//   ....[17]....
        /*01b8*/ 	.word	0x00000940
        /*01bc*/ 	.word	0x000000ff
        /*01c0*/ 	.word	0x000000b8
        /*01c4*/ 	.short	0x0100
        /*01c6*/ 	.byte	0x0c
	.zero		1


	//   ....[18]....
        /*01c8*/ 	.word	0x00000970
        /*01cc*/ 	.word	0x000000ff
        /*01d0*/ 	.word	0x00000090
        /*01d4*/ 	.short	0x0100
        /*01d6*/ 	.byte	0x0d
	.zero		1


	//   ....[19]....
        /*01d8*/ 	.word	0x000009c0
        /*01dc*/ 	.word	0x000000ff
        /*01e0*/ 	.word	0x00000098
        /*01e4*/ 	.short	0x0100
        /*01e6*/ 	.byte	0x0d
	.zero		1


	//   ....[20]....
        /*01e8*/ 	.word	0x000009d0
        /*01ec*/ 	.word	0x000000ff
        /*01f0*/ 	.word	0x000000a0
        /*01f4*/ 	.short	0x0100
        /*01f6*/ 	.byte	0x0d
	.zero		1


	//   ....[21]....
        /*01f8*/ 	.word	0x000009e0
        /*01fc*/ 	.word	0x000000ff
        /*0200*/ 	.word	0x000000a8
        /*0204*/ 	.short	0x0100
        /*0206*/ 	.byte	0x0d
	.zero		1


	//   ....[22]....
        /*0208*/ 	.word	0x000018e0
        /*020c*/ 	.word	0x00000035
        /*0210*/ 	.word	0x00000000
        /*0214*/ 	.short	0x010a
        /*0216*/ 	.byte	0x2b
	.zero		1


	//   ....[23]....
        /*0218*/ 	.word	0x00001aa0
        /*021c*/ 	.word	0x00000003
        /*0220*/ 	.word	0x00000000
        /*0224*/ 	.short	0x010a
        /*0226*/ 	.byte	0x3f
	.zero		1


	//   ....[24]....
        /*0228*/ 	.word	0x00001ae0
        /*022c*/ 	.word	0x00000003
        /*0230*/ 	.word	0x00000000
        /*0234*/ 	.short	0x010a
        /*0236*/ 	.byte	0x3f
	.zero		1


	//   ....[25]....
        /*0238*/ 	.word	0x000025a0
        /*023c*/ 	.word	0x000000ff
        /*0240*/ 	.word	0x00000000
        /*0244*/ 	.short	0x010a
        /*0246*/ 	.byte	0x04
	.zero		1


	//   ....[26]....
        /*0248*/ 	.word	0x000025e0
        /*024c*/ 	.word	0x000000ff
        /*0250*/ 	.word	0x00000000
        /*0254*/ 	.short	0x010a
        /*0256*/ 	.byte	0x04
	.zero		1


	//   ....[27]....
        /*0258*/ 	.word	0x00003010
        /*025c*/ 	.word	0x00000005
        /*0260*/ 	.word	0x00000000
        /*0264*/ 	.short	0x0101
        /*0266*/ 	.byte	0x3f
	.zero		1


	//   ....[28]....
        /*0268*/ 	.word	0x00003110
        /*026c*/ 	.word	0x00000036
        /*0270*/ 	.word	0x00000000
        /*0274*/ 	.short	0x0101
        /*0276*/ 	.byte	0x2c
	.zero		1


	//   ....[29]....
        /*0278*/ 	.word	0x00003200
        /*027c*/ 	.word	0x00000003
        /*0280*/ 	.word	0x00000000
        /*0284*/ 	.short	0x0101
        /*0286*/ 	.byte	0x3f
	.zero		1


	//   ....[30]....
        /*0288*/ 	.word	0x000032c0
        /*028c*/ 	.word	0x00000035
        /*0290*/ 	.word	0x00000010
        /*0294*/ 	.short	0x010a
        /*0296*/ 	.byte	0x2b
	.zero		1


	//   ....[31]....
        /*0298*/ 	.word	0x00004a60
        /*029c*/ 	.word	0x00000038
        /*02a0*/ 	.word	0x00000000
        /*02a4*/ 	.short	0x0101
        /*02a6*/ 	.byte	0x2c
	.zero		1


	//   ....[32]....
        /*02a8*/ 	.word	0x00005490
        /*02ac*/ 	.word	0x0000000c
        /*02b0*/ 	.word	0x00000040
        /*02b4*/ 	.short	0x010a
        /*02b6*/ 	.byte	0x3f
	.zero		1


	//   ....[33]....
        /*02b8*/ 	.word	0x00005910
        /*02bc*/ 	.word	0x00000003
        /*02c0*/ 	.word	0x000000b8
        /*02c4*/ 	.short	0x0101
        /*02c6*/ 	.byte	0x3f
	.zero		1


	//   ....[34]....
        /*02c8*/ 	.word	0x000060a0
        /*02cc*/ 	.word	0x00000007
        /*02d0*/ 	.word	0x00000000
        /*02d4*/ 	.short	0x010a
        /*02d6*/ 	.byte	0x3f
	.zero		1


	//   ....[35]....
        /*02d8*/ 	.word	0x00006120
        /*02dc*/ 	.word	0x00000009
        /*02e0*/ 	.word	0x00000000
        /*02e4*/ 	.short	0x010a
        /*02e6*/ 	.byte	0x3f
	.zero		1


	//   ....[36]....
        /*02e8*/ 	.word	0x000061b0
        /*02ec*/ 	.word	0x00000006
        /*02f0*/ 	.word	0x00000000
        /*02f4*/ 	.short	0x010a
        /*02f6*/ 	.byte	0x3f
	.zero		1


	//   ....[37]....
        /*02f8*/ 	.word	0x00006240
        /*02fc*/ 	.word	0x00000009
        /*0300*/ 	.word	0x00000000
        /*0304*/ 	.short	0x010a
        /*0306*/ 	.byte	0x3f
	.zero		1


	//   ....[38]....
        /*0308*/ 	.word	0x000062d0
        /*030c*/ 	.word	0x00000006
        /*0310*/ 	.word	0x00000000
        /*0314*/ 	.short	0x010a
        /*0316*/ 	.byte	0x3f
	.zero		1


	//   ....[39]....
        /*0318*/ 	.word	0x00006360
        /*031c*/ 	.word	0x00000009
        /*0320*/ 	.word	0x00000000
        /*0324*/ 	.short	0x010a
        /*0326*/ 	.byte	0x3f
	.zero		1


	//   ....[40]....
        /*0328*/ 	.word	0x000063f0
        /*032c*/ 	.word	0x00000006
        /*0330*/ 	.word	0x00000000
        /*0334*/ 	.short	0x010a
        /*0336*/ 	.byte	0x3f
	.zero		1


	//   ....[41]....
        /*0338*/ 	.word	0x00006480
        /*033c*/ 	.word	0x00000003
        /*0340*/ 	.word	0x00000000
        /*0344*/ 	.short	0x010a
        /*0346*/ 	.byte	0x3f
	.zero		1


	//   ....[42]....
        /*0348*/ 	.word	0x000064e0
        /*034c*/ 	.word	0x00000037
        /*0350*/ 	.word	0x00000000
        /*0354*/ 	.short	0x010a
        /*0356*/ 	.byte	0x3f
	.zero		1


	//   ....[43]....
        /*0358*/ 	.word	0x00006530
        /*035c*/ 	.word	0x00000003
        /*0360*/ 	.word	0x00000000
        /*0364*/ 	.short	0x010a
        /*0366*/ 	.byte	0x3f
	.zero		1


	//   ....[44]....
        /*0368*/ 	.word	0x00006590
        /*036c*/ 	.word	0x00000005
        /*0370*/ 	.word	0x00000000
        /*0374*/ 	.short	0x010a
        /*0376*/ 	.byte	0x3f
	.zero		1


	//   ....[45]....
        /*0378*/ 	.word	0x000065e0
        /*037c*/ 	.word	0x00000037
        /*0380*/ 	.word	0x00000010
        /*0384*/ 	.short	0x010a
        /*0386*/ 	.byte	0x3f
	.zero		1


	//   ....[46]....
        /*0388*/ 	.word	0x000066b0
        /*038c*/ 	.word	0x0000000c
        /*0390*/ 	.word	0x00000040
        /*0394*/ 	.short	0x010a
        /*0396*/ 	.byte	0x3f
	.zero		1


	//   ....[47]....
        /*0398*/ 	.word	0x00006780
        /*039c*/ 	.word	0x00000007
        /*03a0*/ 	.word	0x00000000
        /*03a4*/ 	.short	0x010a
        /*03a6*/ 	.byte	0x3f
	.zero		1


	//   ....[48]....
        /*03a8*/ 	.word	0x000067d0
        /*03ac*/ 	.word	0x00000009
        /*03b0*/ 	.word	0x00000000
        /*03b4*/ 	.short	0x010a
        /*03b6*/ 	.byte	0x3f
	.zero		1


	//   ....[49]....
        /*03b8*/ 	.word	0x00006820
        /*03bc*/ 	.word	0x00000006
        /*03c0*/ 	.word	0x00000000
        /*03c4*/ 	.short	0x010a
        /*03c6*/ 	.byte	0x3f
	.zero		1


	//   ....[50]....
        /*03c8*/ 	.word	0x00006870
        /*03cc*/ 	.word	0x00000009
        /*03d0*/ 	.word	0x00000000
        /*03d4*/ 	.short	0x010a
        /*03d6*/ 	.byte	0x3f
	.zero		1


	//   ....[51]....
        /*03d8*/ 	.word	0x000068c0
        /*03dc*/ 	.word	0x00000006
        /*03e0*/ 	.word	0x00000000
        /*03e4*/ 	.short	0x010a
        /*03e6*/ 	.byte	0x3f
	.zero		1


	//   ....[52]....
        /*03e8*/ 	.word	0x00006910
        /*03ec*/ 	.word	0x00000009
        /*03f0*/ 	.word	0x00000000
        /*03f4*/ 	.short	0x010a
        /*03f6*/ 	.byte	0x3f
	.zero		1


	//   ....[53]....
        /*03f8*/ 	.word	0x00006960
        /*03fc*/ 	.word	0x00000006
        /*0400*/ 	.word	0x00000000
        /*0404*/ 	.short	0x010a
        /*0406*/ 	.byte	0x3f
	.zero		1


	//----- nvinfo : EIATTR_NUM_MBARRIERS
	.align		4
.L_35:
        /*0408*/ 	.byte	0x03, 0x38
        /*040a*/ 	.short	0x0016


	//----- nvinfo : EIATTR_EXIT_INSTR_OFFSETS
	.align		4
        /*040c*/ 	.byte	0x04, 0x1c
        /*040e*/ 	.short	(.L_37 - .L_36)


	//   ....[0]....
.L_36:
        /*0410*/ 	.word	0x00001540


	//   ....[1]....
        /*0414*/ 	.word	0x000015a0


	//   ....[2]....
        /*0418*/ 	.word	0x00005170


	//   ....[3]....
        /*041c*/ 	.word	0x000051a0


	//   ....[4]....
        /*0420*/ 	.word	0x000064d0


	//----- nvinfo : EIATTR_MAX_THREADS
	.align		4
.L_37:
        /*0424*/ 	.byte	0x04, 0x05
        /*0426*/ 	.short	(.L_39 - .L_38)
.L_38:
        /*0428*/ 	.word	0x00000180
        /*042c*/ 	.word	0x00000001
        /*0430*/ 	.word	0x00000001


	//----- nvinfo : EIATTR_CRS_STACK_SIZE
	.align		4
.L_39:
        /*0434*/ 	.byte	0x04, 0x1e
        /*0436*/ 	.short	(.L_41 - .L_40)
.L_40:
        /*0438*/ 	.word	0x00000000


	//----- nvinfo : EIATTR_CBANK_PARAM_SIZE
	.align		4
.L_41:
        /*043c*/ 	.byte	0x03, 0x19
        /*043e*/ 	.short	0x0470


	//----- nvinfo : EIATTR_PARAM_CBANK
	.align		4
        /*0440*/ 	.byte	0x04, 0x0a
        /*0442*/ 	.short	(.L_43 - .L_42)
	.align		4
.L_42:
        /*0444*/ 	.word	index@(.nv.constant0._ZN7cutlass13device_kernelINS_4gemm6kernel13GemmUniversalIN4cute5tupleIJiiiiEEENS1_10collective13CollectiveMmaINS1_34MainloopSm90TmaGmmaWarpSpecializedILi8ENS5_IJNS4_1CILi2EEENSA_ILi1EEESC_EEENS1_32KernelTmaWarpSpecializedPingpongEEENS5_IJNSA_ILi64EEENSA_ILi48EEENSA_ILi256EEEEEEaNS5_IJlSC_lEEEaSK_NS4_8TiledMMAINS4_8MMA_AtomIJNS4_4SM904GMMA26MMA_64x16x32_S32S8S8_SS_TNEEEENS4_6LayoutINS5_IJSC_SC_SC_EEENS5_IJNSA_ILi0EEEST_ST_EEEEENS5_IJNS4_10UnderscoreESW_SW_EEEEENS4_13SM90_TMA_LOADENS4_14ComposedLayoutINS4_7SwizzleILi3ELi4ELi3EEENS4_18smem_ptr_flag_bitsILi8EEENSR_INS5_IJNSA_ILi8EEENSA_ILi128EEEEEENS5_IJS16_SC_EEEEEEEvNS4_8identityENS4_23SM90_TMA_LOAD_MULTICASTES1A_vS1B_EENS_8epilogue10collective6detail29Sm90TmaWarpSpecializedAdapterINS1F_15DefaultEpilogueIaSK_SK_NS1E_6thread17LinearCombinationIaLi1EiiLNS1J_9ScaleType4KindE0ELNS_15FloatRoundStyleE2EaEENS1_15EpilogueDefaultEEEEEvvEEEEvNT_6ParamsE)
        /*0448*/ 	.short	0x0210
        /*044a*/ 	.short	0x0470


	//----- nvinfo : EIATTR_SW_WAR
	.align		4
.L_43:
        /*044c*/ 	.byte	0x04, 0x36
        /*044e*/ 	.short	(.L_45 - .L_44)
.L_44:
        /*0450*/ 	.word	0x00000008
.L_45:


//--------------------- .nv.callgraph             --------------------------
	.section	.nv.callgraph,"",@"SHT_CUDA_CALLGRAPH"
	.align	4
	.sectionentsize	8
	.align		4
        /*0000*/ 	.word	0x00000000
	.align		4
        /*0004*/ 	.word	0xffffffff
	.align		4
        /*0008*/ 	.word	index@(_ZN7cutlass13device_kernelINS_4gemm6kernel13GemmUniversalIN4cute5tupleIJiiiiEEENS1_10collective13CollectiveMmaINS1_34MainloopSm90TmaGmmaWarpSpecializedILi8ENS5_IJNS4_1CILi2EEENSA_ILi1EEESC_EEENS1_32KernelTmaWarpSpecializedPingpongEEENS5_IJNSA_ILi64EEENSA_ILi48EEENSA_ILi256EEEEEEaNS5_IJlSC_lEEEaSK_NS4_8TiledMMAINS4_8MMA_AtomIJNS4_4SM904GMMA26MMA_64x16x32_S32S8S8_SS_TNEEEENS4_6LayoutINS5_IJSC_SC_SC_EEENS5_IJNSA_ILi0EEEST_ST_EEEEENS5_IJNS4_10UnderscoreESW_SW_EEEEENS4_13SM90_TMA_LOADENS4_14ComposedLayoutINS4_7SwizzleILi3ELi4ELi3EEENS4_18smem_ptr_flag_bitsILi8EEENSR_INS5_IJNSA_ILi8EEENSA_ILi128EEEEEENS5_IJS16_SC_EEEEEEEvNS4_8identityENS4_23SM90_TMA_LOAD_MULTICASTES1A_vS1B_EENS_8epilogue10collective6detail29Sm90TmaWarpSpecializedAdapterINS1F_15DefaultEpilogueIaSK_SK_NS1E_6thread17LinearCombinationIaLi1EiiLNS1J_9ScaleType4KindE0ELNS_15FloatRoundStyleE2EaEENS1_15EpilogueDefaultEEEEEvvEEEEvNT_6ParamsE)
	.align		4
        /*000c*/ 	.word	index@(__assertfail)
	.align		4
        /*0010*/ 	.word	0x00000000
	.align		4
        /*0014*/ 	.word	0xfffffffe
	.align		4
        /*0018*/ 	.word	0x00000000
	.align		4
        /*001c*/ 	.word	0xfffffffd
	.align		4
        /*0020*/ 	.word	0x00000000
	.align		4
        /*0024*/ 	.word	0xfffffffc


//--------------------- .nv.constant4             --------------------------
	.section	.nv.constant4,"a",@progbits
	.align	8
	.align		8
.nv.constant4:
        /*0000*/ 	.dword	__assertfail
	.align		8
        /*0008*/ 	.dword	__unnamed_1
	.align		8
        /*0010*/ 	.dword	_ZN40_INTERNAL_7b35a461_4_k_cu_6a585272_154094cuda3std3__45__cpo5beginE
	.align		8
        /*0018*/ 	.dword	_ZN40_INTERNAL_7b35a461_4_k_cu_6a585272_154094cuda3std3__45__cpo3endE
	.align		8
        /*0020*/ 	.dword	_ZN40_INTERNAL_7b35a461_4_k_cu_6a585272_154094cuda3std3__45__cpo6cbeginE
	.align		8
        /*0028*/ 	.dword	_ZN40_INTERNAL_7b35a461_4_k_cu_6a585272_154094cuda3std3__45__cpo4cendE
	.align		8
        /*0030*/ 	.dword	_ZN40_INTERNAL_7b35a461_4_k_cu_6a585272_154094cuda3std3__442_GLOBAL__N__7b35a461_4_k_cu_6a585272_154096ignoreE
	.align		8
        /*0038*/ 	.dword	_ZN40_INTERNAL_7b35a461_4_k_cu_6a585272_154094cuda3std3__419piecewise_constructE
	.align		8
        /*0040*/ 	.dword	_ZN40_INTERNAL_7b35a461_4_k_cu_6a585272_154094cuda3std3__48in_placeE
	.align		8
        /*0048*/ 	.dword	_ZN40_INTERNAL_7b35a461_4_k_cu_6a585272_154094cuda3std6ranges3__45__cpo4swapE
	.align		8
        /*0050*/ 	.dword	_ZN40_INTERNAL_7b35a461_4_k_cu_6a585272_154094cuda3std6ranges3__45__cpo9iter_moveE
	.align		8
        /*0058*/ 	.dword	_ZN40_INTERNAL_7b35a461_4_k_cu_6a585272_154094cute7productE
	.align		8
        /*0060*/ 	.dword	_ZN40_INTERNAL_7b35a461_4_k_cu_6a585272_154094cute1_E
	.align		8
        /*0068*/ 	.dword	$str$22
	.align		8
        /*0070*/ 	.dword	$str$23


//--------------------- .text._ZN7cutlass13device_kernelINS_4gemm6kernel13GemmUniversalIN4cute5tupleIJiiiiEEENS1_10collective13CollectiveMmaINS1_34MainloopSm90TmaGmmaWarpSpecializedILi8ENS5_IJNS4_1CILi2EEENSA_ILi1EEESC_EEENS1_32KernelTmaWarpSpecializedPingpongEEENS5_IJNSA_ILi64EEENSA_ILi48EEENSA_ILi256EEEEEEaNS5_IJlSC_lEEEaSK_NS4_8TiledMMAINS4_8MMA_AtomIJNS4_4SM904GMMA26MMA_64x16x32_S32S8S8_SS_TNEEEENS4_6LayoutINS5_IJSC_SC_SC_EEENS5_IJNSA_ILi0EEEST_ST_EEEEENS5_IJNS4_10UnderscoreESW_SW_EEEEENS4_13SM90_TMA_LOADENS4_14ComposedLayoutINS4_7SwizzleILi3ELi4ELi3EEENS4_18smem_ptr_flag_bitsILi8EEENSR_INS5_IJNSA_ILi8EEENSA_ILi128EEEEEENS5_IJS16_SC_EEEEEEEvNS4_8identityENS4_23SM90_TMA_LOAD_MULTICASTES1A_vS1B_EENS_8epilogue10collective6detail29Sm90TmaWarpSpecializedAdapterINS1F_15DefaultEpilogueIaSK_SK_NS1E_6thread17LinearCombinationIaLi1EiiLNS1J_9ScaleType4KindE0ELNS_15FloatRoundStyleE2EaEENS1_15EpilogueDefaultEEEEEvvEEEEvNT_6ParamsE --------------------------
	.section	.text._ZN7cutlass13device_kernelINS_4gemm6kernel13GemmUniversalIN4cute5tupleIJiiiiEEENS1_10collective13CollectiveMmaINS1_34MainloopSm90TmaGmmaWarpSpecializedILi8ENS5_IJNS4_1CILi2EEENSA_ILi1EEESC_EEENS1_32KernelTmaWarpSpecializedPingpongEEENS5_IJNSA_ILi64EEENSA_ILi48EEENSA_ILi256EEEEEEaNS5_IJlSC_lEEEaSK_NS4_8TiledMMAINS4_8MMA_AtomIJNS4_4SM904GMMA26MMA_64x16x32_S32S8S8_SS_TNEEEENS4_6LayoutINS5_IJSC_SC_SC_EEENS5_IJNSA_ILi0EEEST_ST_EEEEENS5_IJNS4_10UnderscoreESW_SW_EEEEENS4_13SM90_TMA_LOADENS4_14ComposedLayoutINS4_7SwizzleILi3ELi4ELi3EEENS4_18smem_ptr_flag_bitsILi8EEENSR_INS5_IJNSA_ILi8EEENSA_ILi128EEEEEENS5_IJS16_SC_EEEEEEEvNS4_8identityENS4_23SM90_TMA_LOAD_MULTICASTES1A_vS1B_EENS_8epilogue10collective6detail29Sm90TmaWarpSpecializedAdapterINS1F_15DefaultEpilogueIaSK_SK_NS1E_6thread17LinearCombinationIaLi1EiiLNS1J_9ScaleType4KindE0ELNS_15FloatRoundStyleE2EaEENS1_15EpilogueDefaultEEEEEvvEEEEvNT_6ParamsE,"ax",@progbits
	.align	128
.text._ZN7cutlass13device_kernelINS_4gemm6kernel13GemmUniversalIN4cute5tupleIJiiiiEEENS1_10collective13CollectiveMmaINS1_34MainloopSm90TmaGmmaWarpSpecializedILi8ENS5_IJNS4_1CILi2EEENSA_ILi1EEESC_EEENS1_32KernelTmaWarpSpecializedPingpongEEENS5_IJNSA_ILi64EEENSA_ILi48EEENSA_ILi256EEEEEEaNS5_IJlSC_lEEEaSK_NS4_8TiledMMAINS4_8MMA_AtomIJNS4_4SM904GMMA26MMA_64x16x32_S32S8S8_SS_TNEEEENS4_6LayoutINS5_IJSC_SC_SC_EEENS5_IJNSA_ILi0EEEST_ST_EEEEENS5_IJNS4_10UnderscoreESW_SW_EEEEENS4_13SM90_TMA_LOADENS4_14ComposedLayoutINS4_7SwizzleILi3ELi4ELi3EEENS4_18smem_ptr_flag_bitsILi8EEENSR_INS5_IJNSA_ILi8EEENSA_ILi128EEEEEENS5_IJS16_SC_EEEEEEEvNS4_8identityENS4_23SM90_TMA_LOAD_MULTICASTES1A_vS1B_EENS_8epilogue10collective6detail29Sm90TmaWarpSpecializedAdapterINS1F_15DefaultEpilogueIaSK_SK_NS1E_6thread17LinearCombinationIaLi1EiiLNS1J_9ScaleType4KindE0ELNS_15FloatRoundStyleE2EaEENS1_15EpilogueDefaultEEEEEvvEEEEvNT_6ParamsE:
        .type           _ZN7cutlass13device_kernelINS_4gemm6kernel13GemmUniversalIN4cute5tupleIJiiiiEEENS1_10collective13CollectiveMmaINS1_34MainloopSm90TmaGmmaWarpSpecializedILi8ENS5_IJNS4_1CILi2EEENSA_ILi1EEESC_EEENS1_32KernelTmaWarpSpecializedPingpongEEENS5_IJNSA_ILi64EEENSA_ILi48EEENSA_ILi256EEEEEEaNS5_IJlSC_lEEEaSK_NS4_8TiledMMAINS4_8MMA_AtomIJNS4_4SM904GMMA26MMA_64x16x32_S32S8S8_SS_TNEEEENS4_6LayoutINS5_IJSC_SC_SC_EEENS5_IJNSA_ILi0EEEST_ST_EEEEENS5_IJNS4_10UnderscoreESW_SW_EEEEENS4_13SM90_TMA_LOADENS4_14ComposedLayoutINS4_7SwizzleILi3ELi4ELi3EEENS4_18smem_ptr_flag_bitsILi8EEENSR_INS5_IJNSA_ILi8EEENSA_ILi128EEEEEENS5_IJS16_SC_EEEEEEEvNS4_8identityENS4_23SM90_TMA_LOAD_MULTICASTES1A_vS1B_EENS_8epilogue10collective6detail29Sm90TmaWarpSpecializedAdapterINS1F_15DefaultEpilogueIaSK_SK_NS1E_6thread17LinearCombinationIaLi1EiiLNS1J_9ScaleType4KindE0ELNS_15FloatRoundStyleE2EaEENS1_15EpilogueDefaultEEEEEvvEEEEvNT_6ParamsE,@function
        .size           _ZN7cutlass13device_kernelINS_4gemm6kernel13GemmUniversalIN4cute5tupleIJiiiiEEENS1_10collective13CollectiveMmaINS1_34MainloopSm90TmaGmmaWarpSpecializedILi8ENS5_IJNS4_1CILi2EEENSA_ILi1EEESC_EEENS1_32KernelTmaWarpSpecializedPingpongEEENS5_IJNSA_ILi64EEENSA_ILi48EEENSA_ILi256EEEEEEaNS5_IJlSC_lEEEaSK_NS4_8TiledMMAINS4_8MMA_AtomIJNS4_4SM904GMMA26MMA_64x16x32_S32S8S8_SS_TNEEEENS4_6LayoutINS5_IJSC_SC_SC_EEENS5_IJNSA_ILi0EEEST_ST_EEEEENS5_IJNS4_10UnderscoreESW_SW_EEEEENS4_13SM90_TMA_LOADENS4_14ComposedLayoutINS4_7SwizzleILi3ELi4ELi3EEENS4_18smem_ptr_flag_bitsILi8EEENSR_INS5_IJNSA_ILi8EEENSA_ILi128EEEEEENS5_IJS16_SC_EEEEEEEvNS4_8identityENS4_23SM90_TMA_LOAD_MULTICASTES1A_vS1B_EENS_8epilogue10collective6detail29Sm90TmaWarpSpecializedAdapterINS1F_15DefaultEpilogueIaSK_SK_NS1E_6thread17LinearCombinationIaLi1EiiLNS1J_9ScaleType4KindE0ELNS_15FloatRoundStyleE2EaEENS1_15EpilogueDefaultEEEEEvvEEEEvNT_6ParamsE,(.L_x_133 - _ZN7cutlass13device_kernelINS_4gemm6kernel13GemmUniversalIN4cute5tupleIJiiiiEEENS1_10collective13CollectiveMmaINS1_34MainloopSm90TmaGmmaWarpSpecializedILi8ENS5_IJNS4_1CILi2EEENSA_ILi1EEESC_EEENS1_32KernelTmaWarpSpecializedPingpongEEENS5_IJNSA_ILi64EEENSA_ILi48EEENSA_ILi256EEEEEEaNS5_IJlSC_lEEEaSK_NS4_8TiledMMAINS4_8MMA_AtomIJNS4_4SM904GMMA26MMA_64x16x32_S32S8S8_SS_TNEEEENS4_6LayoutINS5_IJSC_SC_SC_EEENS5_IJNSA_ILi0EEEST_ST_EEEEENS5_IJNS4_10UnderscoreESW_SW_EEEEENS4_13SM90_TMA_LOADENS4_14ComposedLayoutINS4_7SwizzleILi3ELi4ELi3EEENS4_18smem_ptr_flag_bitsILi8EEENSR_INS5_IJNSA_ILi8EEENSA_ILi128EEEEEENS5_IJS16_SC_EEEEEEEvNS4_8identityENS4_23SM90_TMA_LOAD_MULTICASTES1A_vS1B_EENS_8epilogue10collective6detail29Sm90TmaWarpSpecializedAdapterINS1F_15DefaultEpilogueIaSK_SK_NS1E_6thread17LinearCombinationIaLi1EiiLNS1J_9ScaleType4KindE0ELNS_15FloatRoundStyleE2EaEENS1_15EpilogueDefaultEEEEEvvEEEEvNT_6ParamsE)
        .other          _ZN7cutlass13device_kernelINS_4gemm6kernel13GemmUniversalIN4cute5tupleIJiiiiEEENS1_10collective13CollectiveMmaINS1_34MainloopSm90TmaGmmaWarpSpecializedILi8ENS5_IJNS4_1CILi2EEENSA_ILi1EEESC_EEENS1_32KernelTmaWarpSpecializedPingpongEEENS5_IJNSA_ILi64EEENSA_ILi48EEENSA_ILi256EEEEEEaNS5_IJlSC_lEEEaSK_NS4_8TiledMMAINS4_8MMA_AtomIJNS4_4SM904GMMA26MMA_64x16x32_S32S8S8_SS_TNEEEENS4_6LayoutINS5_IJSC_SC_SC_EEENS5_IJNSA_ILi0EEEST_ST_EEEEENS5_IJNS4_10UnderscoreESW_SW_EEEEENS4_13SM90_TMA_LOADENS4_14ComposedLayoutINS4_7SwizzleILi3ELi4ELi3EEENS4_18smem_ptr_flag_bitsILi8EEENSR_INS5_IJNSA_ILi8EEENSA_ILi128EEEEEENS5_IJS16_SC_EEEEEEEvNS4_8identityENS4_23SM90_TMA_LOAD_MULTICASTES1A_vS1B_EENS_8epilogue10collective6detail29Sm90TmaWarpSpecializedAdapterINS1F_15DefaultEpilogueIaSK_SK_NS1E_6thread17LinearCombinationIaLi1EiiLNS1J_9ScaleType4KindE0ELNS_15FloatRoundStyleE2EaEENS1_15EpilogueDefaultEEEEEvvEEEEvNT_6ParamsE,@"STO_CUDA_ENTRY STV_DEFAULT"
_ZN7cutlass13device_kernelINS_4gemm6kernel13GemmUniversalIN4cute5tupleIJiiiiEEENS1_10collective13CollectiveMmaINS1_34MainloopSm90TmaGmmaWarpSpecializedILi8ENS5_IJNS4_1CILi2EEENSA_ILi1EEESC_EEENS1_32KernelTmaWarpSpecializedPingpongEEENS5_IJNSA_ILi64EEENSA_ILi48EEENSA_ILi256EEEEEEaNS5_IJlSC_lEEEaSK_NS4_8TiledMMAINS4_8MMA_AtomIJNS4_4SM904GMMA26MMA_64x16x32_S32S8S8_SS_TNEEEENS4_6LayoutINS5_IJSC_SC_SC_EEENS5_IJNSA_ILi0EEEST_ST_EEEEENS5_IJNS4_10UnderscoreESW_SW_EEEEENS4_13SM90_TMA_LOADENS4_14ComposedLayoutINS4_7SwizzleILi3ELi4ELi3EEENS4_18smem_ptr_flag_bitsILi8EEENSR_INS5_IJNSA_ILi8EEENSA_ILi128EEEEEENS5_IJS16_SC_EEEEEEEvNS4_8identityENS4_23SM90_TMA_LOAD_MULTICASTES1A_vS1B_EENS_8epilogue10collective6detail29Sm90TmaWarpSpecializedAdapterINS1F_15DefaultEpilogueIaSK_SK_NS1E_6thread17LinearCombinationIaLi1EiiLNS1J_9ScaleType4KindE0ELNS_15FloatRoundStyleE2EaEENS1_15EpilogueDefaultEEEEEvvEEEEvNT_6ParamsE:
[----:B------:R-:W0:Y:S01]  /*0000*/  LDC R1, c[0x0][0x28] ;  /* 0x00000a00ff017b82 */ /* 0x000e220000000800 */
[----:B------:R-:W1:Y:S01]  /*0010*/  S2R R3, SR_TID.X ;  /* 0x0000000000037919 */ /* 0x000e620000002100 */
[----:B------:R-:W-:Y:S01]  /*0020*/  ELECT P0, URZ, PT ;  /* 0x00000000003f782f */ /* 0x000fe20003800000 */
[----:B------:R-:W-:Y:S01]  /*0030*/  BSSY B0, `(.L_x_0) ;  /* 0x0000014000007945 */ /* 0x000fe20003800000 */
[--C-:B-1----:R-:W-:Y:S02]  /*0040*/  SHF.R.U32.HI R0, RZ, 0x5, R3.reuse ;  /* 0x00000005ff007819 */ /* 0x102fe40000011603 */
[----:B------:R-:W-:-:S03]  /*0050*/  SHF.R.U32.HI R5, RZ, 0x7, R3 ;  /* 0x00000007ff057819 */ /* 0x000fc60000011603 */
[----:B------:R-:W1:Y:S02]  /*0060*/  SHFL.IDX PT, R2, R0, RZ, 0x1f ;  /* 0x00001fff00027589 */ /* 0x000e6400000e0000 */
[----:B-1----:R-:W-:Y:S02]  /*0070*/  R2UR UR6, R2 ;  /* 0x00000000020672ca */ /* 0x002fe400000e0000 */
[----:B------:R1:W2:Y:S11]  /*0080*/  SHFL.IDX PT, R2, R5, RZ, 0x1f ;  /* 0x00001fff05027589 */ /* 0x0002b600000e0000 */
[----:B------:R-:W-:-:S02]  /*0090*/  USHF.R.S32.HI UR4, URZ, 0x1f, UR6 ;  /* 0x0000001f3f047899 */ /* 0x000fc40008011406 */
[----:B------:R-:W-:Y:S02]  /*00a0*/  ISETP.NE.OR P0, PT, RZ, UR6, !P0 ;  /* 0x00000006ff007c0c */ /* 0x000fe4000c705670 */
[----:B------:R-:W-:-:S04]  /*00b0*/  ULEA.HI UR4, UR4, UR6, URZ, 0x2 ;  /* 0x0000000604047291 */ /* 0x000fc8000f8f103f */
[----:B------:R-:W-:-:S04]  /*00c0*/  ULOP3.LUT UR4, UR4, 0xfffffffc, URZ, 0xc0, !UPT ;  /* 0xfffffffc04047892 */ /* 0x000fc8000f8ec03f */
[----:B------:R-:W-:-:S03]  /*00d0*/  UIADD3 UR6, UR6, -UR4, URZ ;  /* 0x8000000406067290 */ /* 0x000fc6000fffe03f */
[----:B012---:R-:W-:Y:S09]  /*00e0*/  @P0 BRA `(.L_x_1) ;  /* 0x0000000000200947 */ /* 0x007ff20003800000 */
[----:B------:R-:W-:Y:S02]  /*00f0*/  ULDC.64 UR4, c[0x0][0x198] ;  /* 0x0000660000047ab9 */ /* 0x000fe40000000a00 */
[----:B------:R-:W-:Y:S02]  /*0100*/  UIADD3 UR8, UP0, UR4, 0xf0, URZ ;  /* 0x000000f004087890 */ /* 0x000fe4000ff1e03f */
[----:B------:R-:W-:Y:S02]  /*0110*/  UIADD3 UR4, UP1, UR4, 0x1f0, URZ ;  /* 0x000001f004047890 */ /* 0x000fe4000ff3e03f */
[----:B------:R-:W-:Y:S02]  /*0120*/  UIADD3.X UR9, URZ, UR5, URZ, UP0, !UPT ;  /* 0x000000053f097290 */ /* 0x000fe400087fe43f */
[----:B------:R-:W-:-:S07]  /*0130*/  UIADD3.X UR5, URZ, UR5, URZ, UP1, !UPT ;  /* 0x000000053f057290 */ /* 0x000fce0008ffe43f */
[----:B------:R0:W-:Y:S02]  /*0140*/  UTMACCTL.PF [UR8] ;  /* 0x00000000080079b9 */ /* 0x0001e40008040000 */
[----:B------:R0:W-:Y:S02]  /*0150*/  UTMACCTL.PF [UR4] ;  /* 0x00000000040079b9 */ /* 0x0001e40008040000 */
[----:B0-----:R-:W-:Y:S01]  /*0160*/  NOP ;  /* 0x0000000000007918 */ /* 0x001fe20000000000 */
.L_x_1:
[----:B------:R-:W-:Y:S05]  /*0170*/  BSYNC B0 ;  /* 0x0000000000007941 */ /* 0x000fea0003800000 */
.L_x_0:
[----:B------:R-:W0:Y:S01]  /*0180*/  SHFL.IDX PT, R6, R0, RZ, 0x1f ;  /* 0x00001fff00067589 */ /* 0x000e2200000e0000 */
[----:B------:R-:W-:Y:S01]  /*0190*/  R2UR UR19, R2 ;  /* 0x00000000021372ca */ /* 0x000fe200000e0000 */
[----:B------:R-:W-:-:S04]  /*01a0*/  UISETP.NE.AND UP0, UPT, UR6, 0x3, UPT ;  /* 0x000000030600788c */ /* 0x000fc8000bf05270 */
[----:B------:R-:W-:-:S08]  /*01b0*/  UISETP.EQ.OR UP0, UPT, UR6, URZ, !UP0 ;  /* 0x0000003f0600728c */ /* 0x000fd0000c702670 */
[----:B------:R-:W-:Y:S02]  /*01c0*/  UIADD3 UR14, UR19, -0x1, URZ ;  /* 0xffffffff130e7890 */ /* 0x000fe4000fffe03f */
[----:B------:R-:W-:Y:S02]  /*01d0*/  UISETP.EQ.AND UP0, UPT, UR19, URZ, UP0 ;  /* 0x0000003f1300728c */ /* 0x000fe40008702270 */
[----:B------:R-:W-:Y:S02]  /*01e0*/  UISETP.GE.U32.AND UP1, UPT, UR14, 0x2, UPT ;  /* 0x000000020e00788c */ /* 0x000fe4000bf26070 */
[----:B------:R-:W-:Y:S01]  /*01f0*/  USEL UR40, URZ, 0x1, !UP0 ;  /* 0x000000013f287887 */ /* 0x000fe2000c000000 */
[----:B0-----:R-:W-:-:S03]  /*0200*/  ISETP.NE.AND P0, PT, R6, RZ, PT ;  /* 0x000000ff0600720c */ /* 0x001fc60003f05270 */
[----:B------:R-:W-:-:S10]  /*0210*/  USEL UR40, UR40, 0x2, UP1 ;  /* 0x0000000228287887 */ /* 0x000fd40008800000 */
[----:B------:R-:W-:Y:S05]  /*0220*/  @P0 BRA `(.L_x_2) ;  /* 0x0000000000840947 */ /* 0x000fea0003800000 */
[----:B------:R-:W-:Y:S01]  /*0230*/  ELECT P0, URZ, PT ;  /* 0x00000000003f782f */ /* 0x000fe20003800000 */
[----:B------:R-:W-:-:S12]  /*0240*/  BSSY B0, `(.L_x_2) ;  /* 0x000001f000007945 */ /* 0x000fd80003800000 */
[----:B------:R-:W-:Y:S05]  /*0250*/  @!P0 BRA `(.L_x_3) ;  /* 0x0000000000748947 */ /* 0x000fea0003800000 */
[----:B------:R-:W0:Y:S01]  /*0260*/  S2UR UR7, SR_CgaCtaId ;  /* 0x00000000000779c3 */ /* 0x000e220000008800 */
[----:B------:R-:W-:Y:S01]  /*0270*/  UMOV UR4, 0x400 ;  /* 0x0000040000047882 */ /* 0x000fe20000000000 */
[----:B------:R-:W-:Y:S01]  /*0280*/  UMOV UR5, 0x1 ;  /* 0x0000000100057882 */ /* 0x000fe20000000000 */
[----:B------:R-:W-:Y:S02]  /*0290*/  UMOV UR8, 0x2 ;  /* 0x0000000200087882 */ /* 0x000fe40000000000 */
[----:B------:R-:W-:-:S04]  /*02a0*/  UIADD3 UR8, -UR8, 0x100000, URZ ;  /* 0x0010000008087890 */ /* 0x000fc8000fffe13f */
[----:B------:R-:W-:Y:S02]  /*02b0*/  USHF.L.U32 UR9, UR8, 0xb, URZ ;  /* 0x0000000b08097899 */ /* 0x000fe4000800063f */
[----:B------:R-:W-:Y:S02]  /*02c0*/  USHF.L.U32 UR8, UR8, 0x1, URZ ;  /* 0x0000000108087899 */ /* 0x000fe4000800063f */
[----:B0-----:R-:W-:Y:S02]  /*02d0*/  ULEA UR7, UR7, UR4, 0x18 ;  /* 0x0000000407077291 */ /* 0x001fe4000f8ec03f */
[----:B------:R-:W-:-:S04]  /*02e0*/  UIADD3 UR4, -UR5, 0x100000, URZ ;  /* 0x0010000005047890 */ /* 0x000fc8000fffe13f */
[----:B------:R-:W-:Y:S02]  /*02f0*/  USHF.L.U32 UR5, UR4, 0xb, URZ ;  /* 0x0000000b04057899 */ /* 0x000fe4000800063f */
[----:B------:R-:W-:Y:S01]  /*0300*/  USHF.L.U32 UR4, UR4, 0x1, URZ ;  /* 0x0000000104047899 */ /* 0x000fe2000800063f */
[----:B------:R-:W0:Y:S11]  /*0310*/  FENCE.VIEW.ASYNC.S ;  /* 0x00000000000073c6 */ /* 0x000e360000000000 */
[----:B0-----:R0:W1:Y:S01]  /*0320*/  SYNCS.EXCH.64 URZ, [UR7], UR4 ;  /* 0x00000004073f75b2 */ /* 0x0010620008000100 */
[----:B------:R0:W2:Y:S01]  /*0330*/  SYNCS.EXCH.64 URZ, [UR7+0x40], UR8 ;  /* 0x00004008073f75b2 */ /* 0x0000a20008000100 */
[----:B------:R0:W3:Y:S01]  /*0340*/  SYNCS.EXCH.64 URZ, [UR7+0x8], UR4 ;  /* 0x00000804073f75b2 */ /* 0x0000e20008000100 */
[----:B------:R0:W4:Y:S01]  /*0350*/  SYNCS.EXCH.64 URZ, [UR7+0x48], UR8 ;  /* 0x00004808073f75b2 */ /* 0x0001220008000100 */
[----:B------:R0:W0:Y:S01]  /*0360*/  SYNCS.EXCH.64 URZ, [UR7+0x10], UR4 ;  /* 0x00001004073f75b2 */ /* 0x0000220008000100 */
        /* <DEDUP_REMOVED lines=11> */
[----:B------:R-:W-:Y:S01]  /*0420*/  NOP ;  /* 0x0000000000007918 */ /* 0x000fe20000000000 */
.L_x_3:
[----:B0-----:R-:W-:Y:S05]  /*0430*/  BSYNC B0 ;  /* 0x0000000000007941 */ /* 0x001fea0003800000 */
.L_x_2:
[----:B------:R-:W0:Y:S01]  /*0440*/  S2UR UR15, SR_CTAID.X ;  /* 0x00000000000f79c3 */ /* 0x000e220000002500 */
[----:B------:R-:W-:Y:S01]  /*0450*/  SHF.R.S32.HI R2, RZ, 0x1f, R3 ;  /* 0x0000001fff027819 */ /* 0x000fe20000011403 */
[----:B------:R-:W5:Y:S01]  /*0460*/  SHFL.IDX PT, R7, R0, RZ, 0x1f ;  /* 0x00001fff00077589 */ /* 0x000f6200000e0000 */
[----:B------:R-:W-:Y:S02]  /*0470*/  ELECT P0, URZ, PT ;  /* 0x00000000003f782f */ /* 0x000fe40003800000 */
[----:B------:R-:W-:Y:S01]  /*0480*/  SHF.R.S32.HI R11, RZ, 0x1f, R6 ;  /* 0x0000001fff0b7819 */ /* 0x000fe20000011406 */
[----:B------:R-:W-:Y:S01]  /*0490*/  ULDC UR4, c[0x0][0x150] ;  /* 0x0000540000047ab9 */ /* 0x000fe20000000800 */
[----:B------:R-:W-:Y:S01]  /*04a0*/  LEA.HI R2, R2, R3, RZ, 0x7 ;  /* 0x0000000302027211 */ /* 0x000fe200078f38ff */
[----:B------:R-:W1:Y:S01]  /*04b0*/  SHFL.IDX PT, R8, R0, RZ, 0x1f ;  /* 0x00001fff00087589 */ /* 0x000e6200000e0000 */
[----:B------:R-:W2:Y:S01]  /*04c0*/  S2UR UR8, SR_CTAID.Y ;  /* 0x00000000000879c3 */ /* 0x000ea20000002600 */
[----:B------:R-:W-:-:S02]  /*04d0*/  ELECT P1, URZ, PT ;  /* 0x00000000003f782f */ /* 0x000fc40003820000 */
[----:B------:R-:W-:Y:S01]  /*04e0*/  LOP3.LUT R2, R2, 0xffffff80, RZ, 0xc0, !PT ;  /* 0xffffff8002027812 */ /* 0x000fe200078ec0ff */
[----:B------:R-:W-:Y:S01]  /*04f0*/  ULDC UR7, c[0x0][0x144] ;  /* 0x0000510000077ab9 */ /* 0x000fe20000000800 */
[----:B------:R-:W-:Y:S01]  /*0500*/  LEA.HI R11, R11, R6, RZ, 0x2 ;  /* 0x000000060b0b7211 */ /* 0x000fe200078f10ff */
[----:B------:R-:W-:Y:S01]  /*0510*/  UMOV UR18, 0x80 ;  /* 0x0000008000127882 */ /* 0x000fe20000000000 */
[----:B------:R-:W-:Y:S01]  /*0520*/  NOP ;  /* 0x0000000000007918 */ /* 0x000fe20000000000 */
[----:B------:R-:W-:Y:S01]  /*0530*/  IMAD.IADD R4, R3, 0x1, -R2 ;  /* 0x0000000103047824 */ /* 0x000fe200078e0a02 */
[----:B------:R-:W-:Y:S01]  /*0540*/  LOP3.LUT R11, R11, 0x3ffffffc, RZ, 0xc0, !PT ;  /* 0x3ffffffc0b0b7812 */ /* 0x000fe200078ec0ff */
[----:B------:R-:W-:Y:S01]  /*0550*/  NOP ;  /* 0x0000000000007918 */ /* 0x000fe20000000000 */
[----:B------:R-:W-:Y:S01]  /*0560*/  ULDC UR17, c[0x0][0x148] ;  /* 0x0000520000117ab9 */ /* 0x000fe20000000800 */
[----:B------:R-:W-:Y:S01]  /*0570*/  IMAD.MOV.U32 R23, RZ, RZ, 0x1 ;  /* 0x00000001ff177424 */ /* 0x000fe200078e00ff */
[----:B------:R-:W-:Y:S01]  /*0580*/  SHF.R.S32.HI R9, RZ, 0x1f, R4 ;  /* 0x0000001fff097819 */ /* 0x000fe20000011404 */
[----:B------:R-:W-:Y:S01]  /*0590*/  IMAD.IADD R11, R6, 0x1, -R11 ;  /* 0x00000001060b7824 */ /* 0x000fe200078e0a0b */
[----:B------:R-:W3:Y:S01]  /*05a0*/  SHFL.IDX PT, R5, R5, RZ, 0x1f ;  /* 0x00001fff05057589 */ /* 0x000ee200000e0000 */
[----:B------:R-:W-:-:S02]  /*05b0*/  ISETP.NE.AND P2, PT, RZ, UR19, PT ;  /* 0x00000013ff007c0c */ /* 0x000fc4000bf45270 */
[----:B0-----:R-:W-:Y:S02]  /*05c0*/  I2FP.F32.U32 R10, UR15 ;  /* 0x0000000f000a7c45 */ /* 0x001fe40008201000 */
[----:B------:R-:W-:Y:S02]  /*05d0*/  LEA.HI R2, R9, R4, RZ, 0x3 ;  /* 0x0000000409027211 */ /* 0x000fe400078f18ff */
[----:B-----5:R-:W-:Y:S01]  /*05e0*/  ISETP.NE.OR P0, PT, R7, RZ, !P0 ;  /* 0x000000ff0700720c */ /* 0x020fe20004705670 */
[----:B------:R-:W-:Y:S01]  /*05f0*/  FMUL R10, R10, UR4 ;  /* 0x000000040a0a7c20 */ /* 0x000fe20008400000 */
[--C-:B------:R-:W-:Y:S01]  /*0600*/  SHF.R.S32.HI R7, RZ, 0x3, R2.reuse ;  /* 0x00000003ff077819 */ /* 0x100fe20000011402 */
[----:B------:R-:W-:Y:S01]  /*0610*/  ULDC UR4, c[0x0][0x154] ;  /* 0x0000550000047ab9 */ /* 0x000fe20000000800 */
[----:B------:R-:W-:Y:S02]  /*0620*/  SHF.R.S32.HI R2, RZ, 0x1f, R2 ;  /* 0x0000001fff027819 */ /* 0x000fe40000011402 */
[----:B-1----:R-:W-:Y:S01]  /*0630*/  ISETP.NE.OR P1, PT, R8, RZ, !P1 ;  /* 0x000000ff0800720c */ /* 0x002fe20004f25670 */
[----:B------:R-:W0:Y:S01]  /*0640*/  F2I.U32.TRUNC.NTZ R10, R10 ;  /* 0x0000000a000a7305 */ /* 0x000e22000020f000 */
[----:B------:R-:W-:-:S02]  /*0650*/  LEA.HI R2, R2, R7, RZ, 0x2 ;  /* 0x0000000702027211 */ /* 0x000fc400078f10ff */
[----:B--2---:R-:W-:Y:S02]  /*0660*/  I2FP.F32.U32 R0, UR8 ;  /* 0x0000000800007c45 */ /* 0x004fe40008201000 */
[----:B------:R-:W-:Y:S01]  /*0670*/  LOP3.LUT R2, R2, 0xfffffffc, RZ, 0xc0, !PT ;  /* 0xfffffffc02027812 */ /* 0x000fe200078ec0ff */
[----:B------:R-:W-:Y:S02]  /*0680*/  VOTEU.ALL UP0, P0 ;  /* 0x00000000003f7886 */ /* 0x000fe40000000000 */
[----:B------:R-:W-:Y:S02]  /*0690*/  FMUL R6, R0, UR4 ;  /* 0x0000000400067c20 */ /* 0x000fe40008400000 */
[----:B------:R-:W-:Y:S01]  /*06a0*/  IMAD.IADD R2, R7, 0x1, -R2 ;  /* 0x0000000107027824 */ /* 0x000fe200078e0a02 */
[----:B------:R-:W1:Y:S01]  /*06b0*/  @!UP0 S2UR UR11, SR_CgaCtaId ;  /* 0x00000000000b89c3 */ /* 0x000e620000008800 */
[----:B------:R-:W-:Y:S01]  /*06c0*/  VOTEU.ALL UP1, P1 ;  /* 0x00000000003f7886 */ /* 0x000fe20000820000 */
[----:B------:R-:W-:Y:S01]  /*06d0*/  @!UP0 UMOV UR10, 0x400 ;  /* 0x00000400000a8882 */ /* 0x000fe20000000000 */
[----:B------:R-:W-:Y:S01]  /*06e0*/  IMAD R2, R11, 0x4, R2 ;  /* 0x000000040b027824 */ /* 0x000fe200078e0202 */
[----:B0-----:R-:W-:Y:S01]  /*06f0*/  R2UR UR4, R10 ;  /* 0x000000000a0472ca */ /* 0x001fe200000e0000 */
[----:B------:R-:W0:Y:S01]  /*0700*/  F2I.U32.TRUNC.NTZ R6, R6 ;  /* 0x0000000600067305 */ /* 0x000e22000020f000 */
[----:B------:R-:W-:Y:S01]  /*0710*/  @!UP1 UMOV UR13, 0x400 ;  /* 0x00000400000d9882 */ /* 0x000fe20000000000 */
[C---:B------:R-:W-:Y:S01]  /*0720*/  IMAD.SHL.U32 R7, R2.reuse, 0x4, RZ ;  /* 0x0000000402077824 */ /* 0x040fe200078e00ff */
[----:B------:R-:W-:Y:S01]  /*0730*/  LEA.HI R0, R2, R2, RZ, 0x1 ;  /* 0x0000000202007211 */ /* 0x000fe200078f08ff */
[----:B------:R-:W2:Y:S01]  /*0740*/  @!UP1 S2UR UR16, SR_CgaCtaId ;  /* 0x00000000001099c3 */ /* 0x000ea20000008800 */
[----:B------:R-:W-:Y:S01]  /*0750*/  VOTEU.ALL UP2, P1 ;  /* 0x00000000003f7886 */ /* 0x000fe20000840000 */
[----:B------:R-:W-:Y:S01]  /*0760*/  VOTEU.ALL UP3, P1 ;  /* 0x00000000003f7886 */ /* 0x000fe20000860000 */
[----:B------:R-:W-:Y:S01]  /*0770*/  LOP3.LUT R11, R0, 0xfffffffe, RZ, 0xc0, !PT ;  /* 0xfffffffe000b7812 */ /* 0x000fe200078ec0ff */
[----:B------:R-:W-:Y:S01]  /*0780*/  VOTEU.ALL UP4, P1 ;  /* 0x00000000003f7886 */ /* 0x000fe20000880000 */
[----:B------:R-:W-:Y:S01]  /*0790*/  LOP3.LUT R22, R2, 0xc, R7, 0x78, !PT ;  /* 0x0000000c02167812 */ /* 0x000fe200078e7807 */
[----:B------:R-:W-:-:S02]  /*07a0*/  VOTEU.ALL UP5, P1 ;  /* 0x00000000003f7886 */ /* 0x000fc400008a0000 */
[----:B------:R-:W-:Y:S01]  /*07b0*/  IMAD.IADD R11, R2, 0x1, -R11 ;  /* 0x00000001020b7824 */ /* 0x000fe200078e0a0b */
[----:B------:R-:W-:Y:S01]  /*07c0*/  UIADD3 UR4, -UR4, URZ, URZ ;  /* 0x0000003f04047290 */ /* 0x000fe2000fffe13f */
[----:B------:R-:W5:Y:S01]  /*07d0*/  LDC R2, c[0x0][0x140] ;  /* 0x00005000ff027b82 */ /* 0x000f620000000800 */
[----:B0-----:R-:W-:Y:S02]  /*07e0*/  R2UR UR9, R6 ;  /* 0x00000000060972ca */ /* 0x001fe400000e0000 */
[----:B------:R-:W-:Y:S02]  /*07f0*/  UIMAD UR7, UR7, UR4, UR15 ;  /* 0x00000004070772a4 */ /* 0x000fe4000f8e020f */
[----:B-1----:R-:W-:Y:S01]  /*0800*/  @!UP0 ULEA UR12, UR11, UR10, 0x18 ;  /* 0x0000000a0b0c8291 */ /* 0x002fe2000f8ec03f */
[----:B------:R-:W-:Y:S01]  /*0810*/  UMOV UR4, 0x20 ;  /* 0x0000002000047882 */ /* 0x000fe20000000000 */
[----:B------:R-:W-:-:S04]  /*0820*/  @!UP1 UIADD3 UR10, -UR18, 0x100000, URZ ;  /* 0x00100000120a9890 */ /* 0x000fc8000fffe13f */
[----:B------:R-:W-:Y:S02]  /*0830*/  @!UP1 USHF.L.U32 UR11, UR10, 0xb, URZ ;  /* 0x0000000b0a0b9899 */ /* 0x000fe4000800063f */
[----:B------:R-:W-:Y:S01]  /*0840*/  @!UP1 USHF.L.U32 UR10, UR10, 0x1, URZ ;  /* 0x000000010a0a9899 */ /* 0x000fe2000800063f */
[----:B------:R-:W-:Y:S01]  /*0850*/  ISETP.NE.AND P3, PT, R11, UR7, PT ;  /* 0x000000070b007c0c */ /* 0x000fe2000bf65270 */
[----:B------:R-:W-:-:S04]  /*0860*/  @!UP0 UIADD3 UR4, -UR4, 0x100000, URZ ;  /* 0x0010000004048890 */ /* 0x000fc8000fffe13f */
[----:B------:R-:W-:Y:S02]  /*0870*/  @!UP0 USHF.L.U32 UR5, UR4, 0xb, URZ ;  /* 0x0000000b04058899 */ /* 0x000fe4000800063f */
[----:B------:R-:W-:Y:S01]  /*0880*/  @!UP0 USHF.L.U32 UR4, UR4, 0x1, URZ ;  /* 0x0000000104048899 */ /* 0x000fe2000800063f */
[----:B------:R-:W-:Y:S01]  /*0890*/  VOTEU.ALL UP0, P0 ;  /* 0x00000000003f7886 */ /* 0x000fe20000000000 */
[----:B--2---:R-:W-:Y:S01]  /*08a0*/  @!UP1 ULEA UR13, UR16, UR13, 0x18 ;  /* 0x0000000d100d9291 */ /* 0x004fe2000f8ec03f */
[----:B------:R-:W-:Y:S01]  /*08b0*/  VOTEU.ALL UP1, P0 ;  /* 0x00000000003f7886 */ /* 0x000fe20000020000 */
[----:B------:R-:W-:Y:S01]  /*08c0*/  UIADD3 UR9, -UR9, URZ, URZ ;  /* 0x0000003f09097290 */ /* 0x000fe2000fffe13f */
[----:B------:R-:W-:Y:S01]  /*08d0*/  LOP3.LUT P0, RZ, R4, 0x7, RZ, 0xc0, !PT ;  /* 0x0000000704ff7812 */ /* 0x000fe2000780c0ff */
[----:B------:R-:W0:Y:S06]  /*08e0*/  FENCE.VIEW.ASYNC.S ;  /* 0x00000000000073c6 */ /* 0x000e2c0000000000 */
[----:B0-----:R-:W0:Y:S01]  /*08f0*/  @!UP0 SYNCS.EXCH.64 URZ, [UR12+0xb0], UR4 ;  /* 0x0000b0040c3f85b2 */ /* 0x001e220008000100 */
[----:B------:R-:W-:-:S02]  /*0900*/  @P3 LEA.HI R0, R22, R22, RZ, 0x1 ;  /* 0x0000001616003211 */ /* 0x000fc400078f08ff */
[----:B-----5:R-:W-:Y:S02]  /*0910*/  ISETP.EQ.U32.AND P1, PT, R2, 0x1, PT ;  /* 0x000000010200780c */ /* 0x020fe40003f22070 */
[----:B------:R-:W-:Y:S02]  /*0920*/  @P3 SHF.R.S32.HI R0, RZ, 0x1, R0 ;  /* 0x00000001ff003819 */ /* 0x000fe40000011400 */
[----:B------:R-:W-:Y:S01]  /*0930*/  ISETP.LT.U32.AND P0, PT, R22, 0x2, !P0 ;  /* 0x000000021600780c */ /* 0x000fe20004701070 */
[----:B------:R1:W2:Y:S01]  /*0940*/  @!UP1 SYNCS.EXCH.64 URZ, [UR12+0xb8], UR4 ;  /* 0x0000b8040c3f95b2 */ /* 0x0002a20008000100 */
[----:B------:R-:W-:Y:S01]  /*0950*/  NOP ;  /* 0x0000000000007918 */ /* 0x000fe20000000000 */
[----:B-1----:R-:W-:Y:S01]  /*0960*/  UIMAD UR4, UR17, UR9, UR8 ;  /* 0x00000009110472a4 */ /* 0x002fe2000f8e0208 */
[----:B------:R1:W0:Y:S05]  /*0970*/  @!UP2 SYNCS.EXCH.64 URZ, [UR13+0x90], UR10 ;  /* 0x0000900a0d3fa5b2 */ /* 0x00022a0008000100 */
[----:B------:R-:W-:-:S02]  /*0980*/  @P3 ISETP.NE.AND P4, PT, R0, UR4, PT ;  /* 0x0000000400003c0c */ /* 0x000fc4000bf85270 */
[----:B------:R-:W-:Y:S02]  /*0990*/  SEL R0, RZ, 0x1, !P0 ;  /* 0x00000001ff007807 */ /* 0x000fe40004000000 */
[----:B------:R-:W-:-:S04]  /*09a0*/  @P3 SEL R23, RZ, 0x1, P4 ;  /* 0x00000001ff173807 */ /* 0x000fc80002000000 */
[----:B------:R-:W-:Y:S01]  /*09b0*/  LOP3.LUT R23, R23, R0, RZ, 0xc0, !PT ;  /* 0x0000000017177212 */ /* 0x000fe200078ec0ff */
[----:B------:R1:W0:Y:S01]  /*09c0*/  @!UP3 SYNCS.EXCH.64 URZ, [UR13+0x98], UR10 ;  /* 0x0000980a0d3fb5b2 */ /* 0x0002220008000100 */
[----:B------:R1:W0:Y:S01]  /*09d0*/  @!UP4 SYNCS.EXCH.64 URZ, [UR13+0xa0], UR10 ;  /* 0x0000a00a0d3fc5b2 */ /* 0x0002220008000100 */
[----:B------:R1:W0:Y:S01]  /*09e0*/  @!UP5 SYNCS.EXCH.64 URZ, [UR13+0xa8], UR10 ;  /* 0x0000a80a0d3fd5b2 */ /* 0x0002220008000100 */
[----:B------:R-:W-:Y:S01]  /*09f0*/  NOP ;  /* 0x0000000000007918 */ /* 0x000fe20000000000 */
[----:B-1-3--:R-:W-:Y:S05]  /*0a00*/  @!P1 BRA `(.L_x_4) ;  /* 0x0000000000089947 */ /* 0x00afea0003800000 */
[----:B0-2-4-:R-:W-:Y:S01]  /*0a10*/  UCGABAR_ARV ;  /* 0x00000000000079c7 */ /* 0x015fe20008000000 */
[----:B------:R-:W-:Y:S05]  /*0a20*/  BRA `(.L_x_5) ;  /* 0x0000000000047947 */ /* 0x000fea0003800000 */
.L_x_4:
[----:B0-2-4-:R-:W-:Y:S01]  /*0a30*/  NOP ;  /* 0x0000000000007918 */ /* 0x015fe20000000000 */
.L_x_5:
[----:B------:R-:W-:Y:S01]  /*0a40*/  ULDC.64 UR4, c[0x0][0x598] ;  /* 0x0001660000047ab9 */ /* 0x000fe20000000a00 */
[----:B------:R-:W-:Y:S01]  /*0a50*/  ULDC.64 UR52, c[0x0][0x208] ;  /* 0x0000820000347ab9 */ /* 0x000fe20000000a00 */
[----:B------:R-:W-:-:S04]  /*0a60*/  ISETP.NE.U32.AND P0, PT, RZ, UR4, PT ;  /* 0x00000004ff007c0c */ /* 0x000fc8000bf05070 */
[----:B------:R-:W-:-:S13]  /*0a70*/  ISETP.NE.AND.EX P0, PT, RZ, UR5, PT, P0 ;  /* 0x00000005ff007c0c */ /* 0x000fda000bf05300 */
[----:B------:R-:W-:Y:S05]  /*0a80*/  @!P0 BRA `(.L_x_6) ;  /* 0x00000000001c8947 */ /* 0x000fea0003800000 */
[----:B------:R-:W0:Y:S02]  /*0a90*/  LDC.64 R6, c[0x0][0x598] ;  /* 0x00016600ff067b82 */ /* 0x000e240000000a00 */
[----:B0-----:R-:W2:Y:S02]  /*0aa0*/  LDG.E.64 R6, desc[UR52][R6.64] ;  /* 0x0000003406067981 */ /* 0x001ea4000c1e1b00 */
[----:B--2---:R-:W-:-:S04]  /*0ab0*/  ISETP.NE.U32.AND P0, PT, R6, RZ, PT ;  /* 0x000000ff0600720c */ /* 0x004fc80003f05070 */
[----:B------:R-:W-:-:S13]  /*0ac0*/  ISETP.NE.AND.EX P0, PT, R7, RZ, PT, P0 ;  /* 0x000000ff0700720c */ /* 0x000fda0003f05300 */
[----:B------:R-:W-:Y:S05]  /*0ad0*/  @!P0 BRA `(.L_x_6) ;  /* 0x0000000000088947 */ /* 0x000fea0003800000 */
[----:B------:R0:W5:Y:S01]  /*0ae0*/  LD.E R48, desc[UR52][R6.64] ;  /* 0x0000003406307980 */ /* 0x000162000c101900 */
[----:B------:R-:W-:Y:S05]  /*0af0*/  BRA `(.L_x_7) ;  /* 0x0000000000247947 */ /* 0x000fea0003800000 */
.L_x_6:
[----:B------:R-:W-:Y:S02]  /*0b00*/  ULDC.64 UR4, c[0x0][0x588] ;  /* 0x0001620000047ab9 */ /* 0x000fe40000000a00 */
[----:B------:R-:W-:-:S04]  /*0b10*/  ISETP.NE.U32.AND P0, PT, RZ, UR4, PT ;  /* 0x00000004ff007c0c */ /* 0x000fc8000bf05070 */
[----:B------:R-:W-:-:S13]  /*0b20*/  ISETP.NE.AND.EX P0, PT, RZ, UR5, PT, P0 ;  /* 0x00000005ff007c0c */ /* 0x000fda000bf05300 */
[----:B------:R-:W-:Y:S05]  /*0b30*/  @!P0 BRA `(.L_x_8) ;  /* 0x00000000000c8947 */ /* 0x000fea0003800000 */
[----:B------:R-:W0:Y:S02]  /*0b40*/  LDC.64 R48, c[0x0][0x588] ;  /* 0x00016200ff307b82 */ /* 0x000e240000000a00 */
[----:B0-----:R1:W5:Y:S01]  /*0b50*/  LDG.E R48, desc[UR52][R48.64] ;  /* 0x0000003430307981 */ /* 0x001362000c1e1900 */
[----:B------:R-:W-:Y:S05]  /*0b60*/  BRA `(.L_x_7) ;  /* 0x0000000000087947 */ /* 0x000fea0003800000 */
.L_x_8:
[----:B------:R-:W-:Y:S02]  /*0b70*/  ULDC UR4, c[0x0][0x580] ;  /* 0x0001600000047ab9 */ /* 0x000fe40000000800 */
[----:B------:R-:W-:-:S07]  /*0b80*/  IMAD.U32 R48, RZ, RZ, UR4 ;  /* 0x00000004ff307e24 */ /* 0x000fce000f8e00ff */
.L_x_7:
[----:B------:R-:W-:Y:S02]  /*0b90*/  ULDC.64 UR4, c[0x0][0x5a0] ;  /* 0x0001680000047ab9 */ /* 0x000fe40000000a00 */
[----:B------:R-:W-:-:S04]  /*0ba0*/  ISETP.NE.U32.AND P0, PT, RZ, UR4, PT ;  /* 0x00000004ff007c0c */ /* 0x000fc8000bf05070 */
[----:B------:R-:W-:-:S13]  /*0bb0*/  ISETP.NE.AND.EX P0, PT, RZ, UR5, PT, P0 ;  /* 0x00000005ff007c0c */ /* 0x000fda000bf05300 */
[----:B------:R-:W-:Y:S05]  /*0bc0*/  @!P0 BRA `(.L_x_9) ;  /* 0x00000000001c8947 */ /* 0x000fea0003800000 */
[----:B0-----:R-:W0:Y:S02]  /*0bd0*/  LDC.64 R6, c[0x0][0x5a0] ;  /* 0x00016800ff067b82 */ /* 0x001e240000000a00 */
[----:B0-----:R-:W2:Y:S02]  /*0be0*/  LDG.E.64 R6, desc[UR52][R6.64] ;  /* 0x0000003406067981 */ /* 0x001ea4000c1e1b00 */
[----:B--2---:R-:W-:-:S04]  /*0bf0*/  ISETP.NE.U32.AND P0, PT, R6, RZ, PT ;  /* 0x000000ff0600720c */ /* 0x004fc80003f05070 */
[----:B------:R-:W-:-:S13]  /*0c00*/  ISETP.NE.AND.EX P0, PT, R7, RZ, PT, P0 ;  /* 0x000000ff0700720c */ /* 0x000fda0003f05300 */
[----:B------:R-:W-:Y:S05]  /*0c10*/  @!P0 BRA `(.L_x_9) ;  /* 0x0000000000088947 */ /* 0x000fea0003800000 */
[----:B-1----:R0:W5:Y:S01]  /*0c20*/  LD.E R49, desc[UR52][R6.64] ;  /* 0x0000003406317980 */ /* 0x002162000c101900 */
[----:B------:R-:W-:Y:S05]  /*0c30*/  BRA `(.L_x_10) ;  /* 0x0000000000247947 */ /* 0x000fea0003800000 */
.L_x_9:
[----:B------:R-:W-:Y:S02]  /*0c40*/  ULDC.64 UR4, c[0x0][0x590] ;  /* 0x0001640000047ab9 */ /* 0x000fe40000000a00 */
[----:B------:R-:W-:-:S04]  /*0c50*/  ISETP.NE.U32.AND P0, PT, RZ, UR4, PT ;  /* 0x00000004ff007c0c */ /* 0x000fc8000bf05070 */
[----:B------:R-:W-:-:S13]  /*0c60*/  ISETP.NE.AND.EX P0, PT, RZ, UR5, PT, P0 ;  /* 0x00000005ff007c0c */ /* 0x000fda000bf05300 */
[----:B------:R-:W-:Y:S05]  /*0c70*/  @!P0 BRA `(.L_x_11) ;  /* 0x00000000000c8947 */ /* 0x000fea0003800000 */
[----:B0-----:R-:W1:Y:S02]  /*0c80*/  LDC.64 R6, c[0x0][0x590] ;  /* 0x00016400ff067b82 */ /* 0x001e640000000a00 */
[----:B-1----:R1:W5:Y:S01]  /*0c90*/  LDG.E R49, desc[UR52][R6.64] ;  /* 0x0000003406317981 */ /* 0x002362000c1e1900 */
[----:B------:R-:W-:Y:S05]  /*0ca0*/  BRA `(.L_x_10) ;  /* 0x0000000000087947 */ /* 0x000fea0003800000 */
.L_x_11:
[----:B------:R-:W-:Y:S02]  /*0cb0*/  ULDC UR4, c[0x0][0x584] ;  /* 0x0001610000047ab9 */ /* 0x000fe40000000800 */
[----:B-1----:R-:W-:-:S07]  /*0cc0*/  IMAD.U32 R49, RZ, RZ, UR4 ;  /* 0x00000004ff317e24 */ /* 0x002fce000f8e00ff */
.L_x_10:
[----:B------:R-:W-:Y:S01]  /*0cd0*/  ULDC UR4, c[0x0][0x65c] ;  /* 0x0001970000047ab9 */ /* 0x000fe20000000800 */
[----:B01----:R-:W0:Y:S01]  /*0ce0*/  LDC.64 R6, c[0x0][0x650] ;  /* 0x00019400ff067b82 */ /* 0x003e220000000a00 */
[----:B------:R-:W-:Y:S01]  /*0cf0*/  UISETP.NE.AND UP2, UPT, UR4, 0x1, UPT ;  /* 0x000000010400788c */ /* 0x000fe2000bf45270 */
[----:B------:R-:W-:Y:S01]  /*0d00*/  IMAD.MOV.U32 R19, RZ, RZ, -0x1 ;  /* 0xffffffffff137424 */ /* 0x000fe200078e00ff */
[----:B------:R-:W-:Y:S01]  /*0d10*/  UISETP.NE.AND UP0, UPT, UR19, 0x2, UPT ;  /* 0x000000021300788c */ /* 0x000fe2000bf05270 */
[----:B------:R-:W-:Y:S01]  /*0d20*/  IMAD.MOV.U32 R18, RZ, RZ, -0x1 ;  /* 0xffffffffff127424 */ /* 0x000fe200078e00ff */
[----:B------:R-:W-:Y:S01]  /*0d30*/  UP2UR UR38, UPR, URZ, 0x4 ;  /* 0x000000043f267883 */ /* 0x000fe20008000000 */
[----:B------:R-:W-:-:S06]  /*0d40*/  IMAD.MOV.U32 R2, RZ, RZ, -0x1 ;  /* 0xffffffffff027424 */ /* 0x000fcc00078e00ff */
[----:B------:R-:W-:Y:S01]  /*0d50*/  @UP2 ULDC UR12, c[0x0][0x10] ;  /* 0x00000400000c2ab9 */ /* 0x000fe20000000800 */
[----:B------:R-:W-:Y:S01]  /*0d60*/  @UP2 UMOV UR4, UR8 ;  /* 0x0000000800042c82 */ /* 0x000fe20008000000 */
[----:B------:R-:W-:Y:S01]  /*0d70*/  @UP2 UMOV UR5, URZ ;  /* 0x0000003f00052c82 */ /* 0x000fe20008000000 */
[----:B------:R-:W-:Y:S01]  /*0d80*/  @!UP2 ULDC UR16, c[0x0][0xc] ;  /* 0x000003000010aab9 */ /* 0x000fe20000000800 */
[----:B------:R-:W-:Y:S01]  /*0d90*/  @UP2 UIMAD.WIDE.U32 UR12, UR15, UR12, UR4 ;  /* 0x0000000c0f0c22a5 */ /* 0x000fe2000f8e0004 */
[----:B------:R-:W-:Y:S02]  /*0da0*/  ULDC UR10, c[0x0][0xc] ;  /* 0x00000300000a7ab9 */ /* 0x000fe40000000800 */
[----:B------:R-:W-:Y:S01]  /*0db0*/  @UP2 UMOV UR4, URZ ;  /* 0x0000003f00042c82 */ /* 0x000fe20008000000 */
[----:B------:R-:W-:Y:S01]  /*0dc0*/  UMOV UR5, URZ ;  /* 0x0000003f00057c82 */ /* 0x000fe20008000000 */
[----:B------:R-:W-:Y:S01]  /*0dd0*/  @UP2 UIADD3 UR18, UR13, UR4, URZ ;  /* 0x000000040d122290 */ /* 0x000fe2000fffe03f */
[----:B------:R-:W-:-:S02]  /*0de0*/  ULDC UR11, c[0x0][0x10] ;  /* 0x00000400000b7ab9 */ /* 0x000fc40000000800 */
[----:B------:R-:W-:Y:S01]  /*0df0*/  UMOV UR4, UR15 ;  /* 0x0000000f00047c82 */ /* 0x000fe20008000000 */
[----:B------:R-:W-:Y:S02]  /*0e00*/  UIMAD.WIDE.U32 UR10, UR10, UR11, URZ ;  /* 0x0000000b0a0a72a5 */ /* 0x000fe4000f8e003f */
[----:B------:R-:W-:Y:S01]  /*0e10*/  @!UP2 UIMAD.WIDE.U32 UR4, UR8, UR16, UR4 ;  /* 0x000000100804a2a5 */ /* 0x000fe2000f8e0004 */
[----:B------:R-:W-:Y:S02]  /*0e20*/  ULDC UR13, c[0x0][0x14] ;  /* 0x00000500000d7ab9 */ /* 0x000fe40000000800 */
[----:B------:R-:W-:Y:S02]  /*0e30*/  UIMAD.WIDE.U32 UR50, UR10, UR13, URZ ;  /* 0x0000000d0a3272a5 */ /* 0x000fe4000f8e003f */
[----:B------:R-:W-:Y:S02]  /*0e40*/  UIMAD UR39, UR11, UR13, URZ ;  /* 0x0000000d0b2772a4 */ /* 0x000fe4000f8e023f */
[----:B------:R-:W-:Y:S01]  /*0e50*/  @!UP2 UMOV UR12, UR4 ;  /* 0x00000004000cac82 */ /* 0x000fe20008000000 */
[----:B------:R-:W-:Y:S01]  /*0e60*/  @!UP2 UMOV UR18, UR5 ;  /* 0x000000050012ac82 */ /* 0x000fe20008000000 */
[----:B------:R-:W-:-:S02]  /*0e70*/  UIADD3 UR39, UR51, UR39, URZ ;  /* 0x0000002733277290 */ /* 0x000fc4000fffe03f */
[----:B------:R-:W-:-:S04]  /*0e80*/  UIADD3 UR4, UP1, UR12, UR50, URZ ;  /* 0x000000320c047290 */ /* 0x000fc8000ff3e03f */
[----:B------:R-:W-:Y:S02]  /*0e90*/  UIADD3.X UR5, UR18, UR39, URZ, UP1, !UPT ;  /* 0x0000002712057290 */ /* 0x000fe40008ffe43f */
[----:B------:R-:W-:Y:S02]  /*0ea0*/  USEL UR4, UR4, UR12, !UP0 ;  /* 0x0000000c04047287 */ /* 0x000fe4000c000000 */
[----:B------:R-:W-:-:S04]  /*0eb0*/  USEL UR5, UR5, UR18, !UP0 ;  /* 0x0000001205057287 */ /* 0x000fc8000c000000 */
[----:B0-----:R-:W-:Y:S01]  /*0ec0*/  ISETP.LE.U32.AND P0, PT, R6, UR4, PT ;  /* 0x0000000406007c0c */ /* 0x001fe2000bf03070 */
[----:B------:R-:W-:Y:S02]  /*0ed0*/  IMAD.U32 R16, RZ, RZ, UR4 ;  /* 0x00000004ff107e24 */ /* 0x000fe4000f8e00ff */
[----:B------:R-:W-:Y:S02]  /*0ee0*/  IMAD.U32 R0, RZ, RZ, UR5 ;  /* 0x00000005ff007e24 */ /* 0x000fe4000f8e00ff */
[----:B------:R-:W-:-:S03]  /*0ef0*/  IMAD.U32 R17, RZ, RZ, UR5 ;  /* 0x00000005ff117e24 */ /* 0x000fc6000f8e00ff */
[----:B------:R-:W-:Y:S02]  /*0f00*/  ISETP.GE.U32.AND.EX P0, PT, R0, R7, PT, P0 ;  /* 0x000000070000720c */ /* 0x000fe40003f06100 */
[----:B------:R-:W-:-:S11]  /*0f10*/  PRMT R0, RZ, 0x7610, R0 ;  /* 0x00007610ff007816 */ /* 0x000fd60000000000 */
[----:B------:R-:W-:Y:S05]  /*0f20*/  @P0 BRA `(.L_x_12) ;  /* 0x0000000400500947 */ /* 0x000fea0003800000 */
[----:B------:R-:W-:Y:S01]  /*0f30*/  ULDC.64 UR18, c[0x0][0x628] ;  /* 0x00018a0000127ab9 */ /* 0x000fe20000000a00 */
[C---:B------:R-:W-:Y:S01]  /*0f40*/  R2UR UR20, R16.reuse ;  /* 0x00000000101472ca */ /* 0x040fe200000e0000 */
[----:B------:R-:W-:Y:S01]  /*0f50*/  ULDC UR16, c[0x0][0x630] ;  /* 0x00018c0000107ab9 */ /* 0x000fe20000000800 */
[----:B------:R-:W-:Y:S02]  /*0f60*/  ISETP.NE.U32.AND P0, PT, RZ, UR18, PT ;  /* 0x00000012ff007c0c */ /* 0x000fe4000bf05070 */
[----:B------:R-:W-:Y:S02]  /*0f70*/  R2UR UR4, R16 ;  /* 0x00000000100472ca */ /* 0x000fe400000e0000 */
[----:B------:R-:W-:Y:S02]  /*0f80*/  ISETP.NE.AND.EX P0, PT, RZ, UR19, PT, P0 ;  /* 0x00000013ff007c0c */ /* 0x000fe4000bf05300 */
[----:B------:R-:W-:-:S11]  /*0f90*/  R2UR UR5, R17 ;  /* 0x00000000110572ca */ /* 0x000fd600000e0000 */
[----:B------:R-:W-:Y:S05]  /*0fa0*/  @!P0 BRA `(.L_x_13) ;  /* 0x0000000000308947 */ /* 0x000fea0003800000 */
[----:B------:R-:W-:Y:S01]  /*0fb0*/  R2UR UR4, R16 ;  /* 0x00000000100472ca */ /* 0x000fe200000e0000 */
[----:B------:R-:W-:Y:S01]  /*0fc0*/  ULDC UR12, c[0x0][0x634] ;  /* 0x00018d00000c7ab9 */ /* 0x000fe20000000800 */
[----:B------:R-:W-:-:S11]  /*0fd0*/  R2UR UR15, R17 ;  /* 0x00000000110f72ca */ /* 0x000fd600000e0000 */
[----:B------:R-:W-:-:S04]  /*0fe0*/  UIADD3 UR12, UP1, UR4, UR12, URZ ;  /* 0x0000000c040c7290 */ /* 0x000fc8000ff3e03f */
[----:B------:R-:W-:-:S04]  /*0ff0*/  UIADD3.X UR15, URZ, UR15, URZ, UP1, !UPT ;  /* 0x0000000f3f0f7290 */ /* 0x000fc80008ffe43f */
[----:B------:R-:W-:-:S04]  /*1000*/  UIMAD.WIDE.U32 UR4, UR15, UR18, URZ ;  /* 0x000000120f0472a5 */ /* 0x000fc8000f8e003f */
[----:B------:R-:W-:Y:S02]  /*1010*/  UIMAD.WIDE.U32 UR10, UP1, UR12, UR19, UR4 ;  /* 0x000000130c0a72a5 */ /* 0x000fe4000f820004 */
[----:B------:R-:W-:Y:S02]  /*1020*/  UIMAD.WIDE.U32 UR4, UR12, UR18, URZ ;  /* 0x000000120c0472a5 */ /* 0x000fe4000f8e003f */
[----:B------:R-:W-:Y:S02]  /*1030*/  UIADD3.X UR13, URZ, URZ, URZ, UP1, !UPT ;  /* 0x0000003f3f0d7290 */ /* 0x000fe40008ffe43f */
[----:B------:R-:W-:Y:S01]  /*1040*/  UIADD3 URZ, UP1, UR5, UR10, URZ ;  /* 0x0000000a053f7290 */ /* 0x000fe2000ff3e03f */
[----:B------:R-:W-:-:S03]  /*1050*/  UMOV UR12, UR11 ;  /* 0x0000000b000c7c82 */ /* 0x000fc60008000000 */
[----:B------:R-:W-:-:S12]  /*1060*/  UIMAD.WIDE.U32.X UR4, UR15, UR19, UR12, UP1 ;  /* 0x000000130f0472a5 */ /* 0x000fd800088e040c */
.L_x_13:
[----:B------:R-:W-:Y:S01]  /*1070*/  USHF.R.U64 UR4, UR4, UR16, UR5 ;  /* 0x0000001004047299 */ /* 0x000fe20008001205 */
[----:B------:R-:W-:Y:S01]  /*1080*/  R2UR UR11, R17 ;  /* 0x00000000110b72ca */ /* 0x000fe200000e0000 */
[----:B------:R-:W-:Y:S02]  /*1090*/  USHF.R.U32.HI UR5, URZ, UR16, UR5 ;  /* 0x000000103f057299 */ /* 0x000fe40008011605 */
[----:B------:R-:W-:Y:S01]  /*10a0*/  UIADD3 UR12, UP1, URZ, -UR4, URZ ;  /* 0x800000043f0c7290 */ /* 0x000fe2000ff3e03f */
[----:B------:R-:W-:Y:S01]  /*10b0*/  ULDC.64 UR18, c[0x0][0x620] ;  /* 0x0001880000127ab9 */ /* 0x000fe20000000a00 */
[----:B------:R-:W-:Y:S02]  /*10c0*/  UISETP.NE.AND UP2, UPT, UR38, URZ, UPT ;  /* 0x0000003f2600728c */ /* 0x000fe4000bf45270 */
[----:B------:R-:W-:Y:S01]  /*10d0*/  UIADD3.X UR5, URZ, ~UR5, URZ, UP1, !UPT ;  /* 0x800000053f057290 */ /* 0x000fe20008ffe43f */
[----:B------:R-:W-:Y:S01]  /*10e0*/  UMOV UR10, UR20 ;  /* 0x00000014000a7c82 */ /* 0x000fe20008000000 */
[----:B------:R-:W-:-:S02]  /*10f0*/  ULDC UR13, c[0x0][0x618] ;  /* 0x00018600000d7ab9 */ /* 0x000fc40000000800 */
[----:B------:R-:W-:Y:S02]  /*1100*/  UIMAD UR5, UR5, UR18, URZ ;  /* 0x00000012050572a4 */ /* 0x000fe4000f8e023f */
[----:B------:R-:W-:Y:S02]  /*1110*/  UIMAD.WIDE.U32 UR10, UR12, UR18, UR10 ;  /* 0x000000120c0a72a5 */ /* 0x000fe4000f8e000a */
[----:B------:R-:W-:Y:S02]  /*1120*/  UIMAD UR12, UR12, UR19, UR5 ;  /* 0x000000130c0c72a4 */ /* 0x000fe4000f8e0205 */
[----:B------:R-:W-:Y:S02]  /*1130*/  @UP2 UIMAD UR7, UR17, UR9, UR8 ;  /* 0x00000009110722a4 */ /* 0x000fe4000f8e0208 */
[----:B------:R-:W-:Y:S01]  /*1140*/  UIADD3 UR11, UR11, UR12, URZ ;  /* 0x0000000c0b0b7290 */ /* 0x000fe2000fffe03f */
[----:B------:R-:W-:Y:S01]  /*1150*/  ULDC.64 UR8, c[0x0][0x640] ;  /* 0x0001900000087ab9 */ /* 0x000fe20000000a00 */
[----:B------:R-:W-:-:S02]  /*1160*/  ULDC UR15, c[0x0][0x608] ;  /* 0x00018200000f7ab9 */ /* 0x000fc40000000800 */
[----:B------:R-:W-:Y:S01]  /*1170*/  USHF.R.U64 UR20, UR10, UR13, UR11 ;  /* 0x0000000d0a147299 */ /* 0x000fe2000800120b */
[----:B------:R-:W-:Y:S01]  /*1180*/  ISETP.NE.U32.AND P0, PT, RZ, UR8, PT ;  /* 0x00000008ff007c0c */ /* 0x000fe2000bf05070 */
[----:B------:R-:W-:Y:S01]  /*1190*/  USHF.R.U32.HI UR11, URZ, UR13, UR11 ;  /* 0x0000000d3f0b7299 */ /* 0x000fe2000801160b */
[----:B------:R-:W-:Y:S02]  /*11a0*/  ULDC UR21, c[0x0][0x658] ;  /* 0x0001960000157ab9 */ /* 0x000fe40000000800 */
[----:B------:R-:W-:Y:S01]  /*11b0*/  ISETP.NE.AND.EX P0, PT, RZ, UR9, PT, P0 ;  /* 0x00000009ff007c0c */ /* 0x000fe2000bf05300 */
[----:B------:R-:W-:Y:S02]  /*11c0*/  USHF.R.U64 UR25, UR20, UR15, UR11 ;  /* 0x0000000f14197299 */ /* 0x000fe4000800120b */
[----:B------:R-:W-:Y:S01]  /*11d0*/  USHF.R.U32.HI UR11, URZ, UR15, UR11 ;  /* 0x0000000f3f0b7299 */ /* 0x000fe2000801160b */
[----:B------:R-:W-:Y:S01]  /*11e0*/  UMOV UR10, 0xffffffff ;  /* 0xffffffff000a7882 */ /* 0x000fe20000000000 */
[----:B------:R-:W-:Y:S01]  /*11f0*/  ULDC UR5, c[0x0][0x600] ;  /* 0x0001800000057ab9 */ /* 0x000fe20000000800 */
[----:B------:R-:W-:-:S02]  /*1200*/  USHF.L.U32 UR10, UR10, UR21, URZ ;  /* 0x000000150a0a7299 */ /* 0x000fc4000800063f */
[----:B------:R-:W-:Y:S02]  /*1210*/  USHF.R.U64 UR26, UR25, UR21, UR11 ;  /* 0x00000015191a7299 */ /* 0x000fe4000800120b */
[----:B------:R-:W-:Y:S02]  /*1220*/  ULOP3.LUT UR15, URZ, UR10, URZ, 0x33, !UPT ;  /* 0x0000000a3f0f7292 */ /* 0x000fe4000f8e333f */
[----:B------:R-:W-:Y:S02]  /*1230*/  UIADD3 UR19, UR5, -0x1, URZ ;  /* 0xffffffff05137890 */ /* 0x000fe4000fffe03f */
[----:B------:R-:W-:Y:S01]  /*1240*/  USHF.R.U32.HI UR11, URZ, UR21, UR11 ;  /* 0x000000153f0b7299 */ /* 0x000fe2000801160b */
[----:B------:R-:W-:Y:S01]  /*1250*/  ULDC UR22, c[0x0][0x648] ;  /* 0x0001920000167ab9 */ /* 0x000fe20000000800 */
[----:B------:R-:W-:Y:S01]  /*1260*/  ULDC UR23, c[0x0][0x638] ;  /* 0x00018e0000177ab9 */ /* 0x000fe20000000800 */
[----:B------:R-:W-:Y:S01]  /*1270*/  UMOV UR24, 0x1 ;  /* 0x0000000100187882 */ /* 0x000fe20000000000 */
[----:B------:R-:W-:Y:S01]  /*1280*/  UMOV UR10, UR26 ;  /* 0x0000001a000a7c82 */ /* 0x000fe20008000000 */
[----:B------:R-:W-:Y:S07]  /*1290*/  @!P0 BRA `(.L_x_14) ;  /* 0x0000000000308947 */ /* 0x000fee0003800000 */
[----:B------:R-:W-:Y:S02]  /*12a0*/  ULDC UR16, c[0x0][0x64c] ;  /* 0x0001930000107ab9 */ /* 0x000fe40000000800 */
        /* <DEDUP_REMOVED lines=8> */
[----:B------:R-:W-:-:S07]  /*1330*/  UIMAD.WIDE.U32.X UR8, UR18, UR9, UR16, UP1 ;  /* 0x00000009120872a5 */ /* 0x000fce00088e0410 */
[----:B------:R-:W-:Y:S01]  /*1340*/  UMOV UR10, UR8 ;  /* 0x00000008000a7c82 */ /* 0x000fe20008000000 */
[----:B------:R-:W-:-:S05]  /*1350*/  UMOV UR11, UR9 ;  /* 0x00000009000b7c82 */ /* 0x000fca0008000000 */
.L_x_14:
[----:B------:R-:W-:Y:S01]  /*1360*/  USHF.R.U64 UR9, UR10, UR22, UR11 ;  /* 0x000000160a097299 */ /* 0x000fe2000800120b */
[----:B------:R-:W-:Y:S01]  /*1370*/  IMAD.MOV.U32 R0, RZ, RZ, 0x1 ;  /* 0x00000001ff007424 */ /* 0x000fe200078e00ff */
[----:B------:R-:W-:Y:S01]  /*1380*/  USHF.L.U32 UR8, UR24, UR21, URZ ;  /* 0x0000001518087299 */ /* 0x000fe2000800063f */
[----:B------:R-:W-:Y:S01]  /*1390*/  IMAD.U32 R2, RZ, RZ, UR4 ;  /* 0x00000004ff027e24 */ /* 0x000fe2000f8e00ff */
[----:B------:R-:W-:Y:S02]  /*13a0*/  ULOP3.LUT UR15, UR25, UR15, URZ, 0xc0, !UPT ;  /* 0x0000000f190f7292 */ /* 0x000fe4000f8ec03f */
[----:B------:R-:W-:Y:S02]  /*13b0*/  UIADD3 UR10, -UR9, URZ, URZ ;  /* 0x0000003f090a7290 */ /* 0x000fe4000fffe13f */
[----:B------:R-:W-:Y:S02]  /*13c0*/  UIMAD UR15, UR8, UR9, UR15 ;  /* 0x00000009080f72a4 */ /* 0x000fe4000f8e020f */
[----:B------:R-:W-:-:S02]  /*13d0*/  ULOP3.LUT UR19, UR20, UR19, URZ, 0xc0, !UPT ;  /* 0x0000001314137292 */ /* 0x000fc4000f8ec03f */
[----:B------:R-:W-:Y:S01]  /*13e0*/  UIMAD UR8, UR10, UR23, UR26 ;  /* 0x000000170a0872a4 */ /* 0x000fe2000f8e021a */
[----:B------:R-:W-:Y:S01]  /*13f0*/  ULDC UR9, c[0x0][0x610] ;  /* 0x0001840000097ab9 */ /* 0x000fe20000000800 */
[----:B------:R-:W-:Y:S02]  /*1400*/  UISETP.NE.AND UP1, UPT, UR38, URZ, UPT ;  /* 0x0000003f2600728c */ /* 0x000fe4000bf25270 */
[----:B------:R-:W-:Y:S02]  /*1410*/  UIMAD UR7, UR15, UR9, UR7 ;  /* 0x000000090f0772a4 */ /* 0x000fe4000f8e0207 */
[----:B------:R-:W-:-:S04]  /*1420*/  UIMAD UR8, UR8, UR5, UR19 ;  /* 0x00000005080872a4 */ /* 0x000fc8000f8e0213 */
[----:B------:R-:W-:Y:S02]  /*1430*/  USEL UR5, UR8, UR7, !UP1 ;  /* 0x0000000708057287 */ /* 0x000fe4000c800000 */
[----:B------:R-:W-:-:S04]  /*1440*/  USEL UR7, UR7, UR8, !UP1 ;  /* 0x0000000807077287 */ /* 0x000fc8000c800000 */
[----:B------:R-:W-:Y:S02]  /*1450*/  IMAD.U32 R18, RZ, RZ, UR5 ;  /* 0x00000005ff127e24 */ /* 0x000fe4000f8e00ff */
[----:B------:R-:W-:-:S07]  /*1460*/  IMAD.U32 R19, RZ, RZ, UR7 ;  /* 0x00000007ff137e24 */ /* 0x000fce000f8e00ff */
.L_x_12:
[----:B------:R-:W-:Y:S05]  /*1470*/  @!P1 BRA `(.L_x_15) ;  /* 0x00000000000c9947 */ /* 0x000fea0003800000 */
[----:B------:R-:W-:Y:S01]  /*1480*/  UCGABAR_WAIT ;  /* 0x0000000000007dc7 */ /* 0x000fe20008000000 */
[----:B------:R-:W-:Y:S01]  /*1490*/  CCTL.IVALL ;  /* 0x00000000ff00798f */ /* 0x000fe20002000000 */
[----:B------:R-:W-:Y:S05]  /*14a0*/  BRA `(.L_x_16) ;  /* 0x0000000000047947 */ /* 0x000fea0003800000 */
.L_x_15:
[----:B------:R-:W-:Y:S06]  /*14b0*/  BAR.SYNC.DEFER_BLOCKING 0x0 ;  /* 0x0000000000007b1d */ /* 0x000fec0000010000 */
.L_x_16:
[----:B------:R-:W-:Y:S02]  /*14c0*/  ULDC UR4, c[0x0][0x28c] ;  /* 0x0000a30000047ab9 */ /* 0x000fe40000000800 */
[----:B------:R-:W-:-:S04]  /*14d0*/  UIADD3 UR4, UR4, 0xff, URZ ;  /* 0x000000ff04047890 */ /* 0x000fc8000fffe03f */
[----:B------:R-:W-:-:S04]  /*14e0*/  USHF.R.S32.HI UR5, URZ, 0x1f, UR4 ;  /* 0x0000001f3f057899 */ /* 0x000fc80008011404 */
[----:B------:R-:W-:-:S04]  /*14f0*/  ULEA.HI UR5, UR5, UR4, URZ, 0x8 ;  /* 0x0000000405057291 */ /* 0x000fc8000f8f403f */
[----:B------:R-:W-:Y:S01]  /*1500*/  USHF.R.S32.HI UR37, URZ, 0x8, UR5 ;  /* 0x000000083f257899 */ /* 0x000fe20008011405 */
[----:B------:R-:W-:Y:S11]  /*1510*/  @!P2 BRA `(.L_x_17) ;  /* 0x0000003c0018a947 */ /* 0x000ff60003800000 */
[----:B------:R-:W-:-:S06]  /*1520*/  UISETP.GT.U32.AND UP1, UPT, UR14, 0x1, UPT ;  /* 0x000000010e00788c */ /* 0x000fcc000bf24070 */
[----:B------:R-:W-:-:S13]  /*1530*/  PLOP3.LUT P0, PT, PT, PT, UP1, 0x80, 0x0 ;  /* 0x000000000000781c */ /* 0x000fda0003f0f018 */
[----:B------:R-:W-:Y:S05]  /*1540*/  @P0 EXIT ;  /* 0x000000000000094d */ /* 0x000fea0003800000 */
.L_x_18:
[----:B------:R-:W-:-:S08]  /*1550*/  NOP ;  /* 0x0000000000007918 */ /* 0x000fd00000000000 */
[----:B------:R-:W0:Y:S02]  /*1560*/  USETMAXREG.TRY_ALLOC.CTAPOOL UP1, 0xe8 ;  /* 0x000000e8000079c8 */ /* 0x000e240008020600 */
[----:B0-----:R-:W-:-:S13]  /*1570*/  PLOP3.LUT P0, PT, PT, PT, UP1, 0x80, 0x0 ;  /* 0x000000000000781c */ /* 0x001fda0003f0f018 */
[----:B------:R-:W-:Y:S05]  /*1580*/  @!P0 BRA `(.L_x_18) ;  /* 0xfffffffc00f08947 */ /* 0x000fea000383ffff */
[----:B------:R-:W-:-:S13]  /*1590*/  LOP3.LUT P0, RZ, R0, 0xff, RZ, 0xc0, !PT ;  /* 0x000000ff00ff7812 */ /* 0x000fda000780c0ff */
[----:B------:R-:W-:Y:S05]  /*15a0*/  @!P0 EXIT ;  /* 0x000000000000894d */ /* 0x000fea0003800000 */
[----:B------:R-:W0:Y:S01]  /*15b0*/  S2UR UR5, SR_CgaCtaId ;  /* 0x00000000000579c3 */ /* 0x000e220000008800 */
[----:B------:R-:W-:Y:S01]  /*15c0*/  VIADD R5, R5, 0xffffffff ;  /* 0xffffffff05057836 */ /* 0x000fe20000000000 */
[CC--:B------:R-:W-:Y:S01]  /*15d0*/  LEA.HI R0, R9.reuse, R4.reuse, RZ, 0x2 ;  /* 0x0000000409007211 */ /* 0x0c0fe200078f10ff */
[----:B------:R-:W-:Y:S01]  /*15e0*/  USHF.R.U32.HI UR4, URZ, 0x3, UR37 ;  /* 0x000000033f047899 */ /* 0x000fe20008011625 */
[----:B------:R-:W-:Y:S01]  /*15f0*/  LEA.HI R9, R9, R4, RZ, 0x5 ;  /* 0x0000000409097211 */ /* 0x000fe200078f28ff */
[----:B------:R-:W-:Y:S01]  /*1600*/  UMOV UR41, 0x400 ;  /* 0x0000040000297882 */ /* 0x000fe20000000000 */
[----:B------:R-:W-:Y:S01]  /*1610*/  R2UR UR43, R5 ;  /* 0x00000000052b72ca */ /* 0x000fe200000e0000 */
[----:B------:R-:W-:Y:S01]  /*1620*/  ULOP3.LUT UR42, UR37, 0x7, URZ, 0xc0, !UPT ;  /* 0x00000007252a7892 */ /* 0x000fe2000f8ec03f */
[--C-:B------:R-:W-:Y:S01]  /*1630*/  SHF.R.S32.HI R50, RZ, 0x2, R0.reuse ;  /* 0x00000002ff327819 */ /* 0x100fe20000011400 */
[----:B------:R-:W-:Y:S01]  /*1640*/  ULOP3.LUT UR4, UR4, 0x1, URZ, 0xc0, !UPT ;  /* 0x0000000104047892 */ /* 0x000fe2000f8ec03f */
[----:B------:R-:W-:Y:S01]  /*1650*/  SHF.R.S32.HI R3, RZ, 0x1f, R0 ;  /* 0x0000001fff037819 */ /* 0x000fe20000011400 */
[----:B------:R-:W-:Y:S01]  /*1660*/  USEL UR42, UR42, URZ, !UP0 ;  /* 0x0000003f2a2a7287 */ /* 0x000fe2000c000000 */
[----:B------:R-:W-:Y:S01]  /*1670*/  SHF.R.S32.HI R9, RZ, 0x5, R9 ;  /* 0x00000005ff097819 */ /* 0x000fe20000011409 */
[----:B------:R-:W-:Y:S01]  /*1680*/  UISETP.EQ.U32.AND UP0, UPT, UR4, 0x1, !UP0 ;  /* 0x000000010400788c */ /* 0x000fe2000c702070 */
[----:B------:R-:W-:Y:S01]  /*1690*/  LEA.HI R3, R3, R50, RZ, 0x3 ;  /* 0x0000003203037211 */ /* 0x000fe200078f18ff */
[----:B------:R-:W-:Y:S01]  /*16a0*/  UISETP.LT.AND UP1, UPT, UR37, 0x1, UPT ;  /* 0x000000012500788c */ /* 0x000fe2000bf21270 */
[----:B------:R-:W-:Y:S01]  /*16b0*/  ISETP.NE.AND P0, PT, R5, RZ, PT ;  /* 0x000000ff0500720c */ /* 0x000fe20003f05270 */
[----:B------:R-:W-:Y:S01]  /*16c0*/  ULDC UR6, c[0x0][0x284] ;  /* 0x0000a10000067ab9 */ /* 0x000fe20000000800 */
[----:B------:R-:W-:Y:S01]  /*16d0*/  LOP3.LUT R3, R3, 0xfffffff8, RZ, 0xc0, !PT ;  /* 0xfffffff803037812 */ /* 0x000fe200078ec0ff */
[----:B------:R-:W-:Y:S01]  /*16e0*/  USHF.L.U32 UR43, UR43, 0x3, URZ ;  /* 0x000000032b2b7899 */ /* 0x000fe2000800063f */
[----:B------:R-:W-:Y:S01]  /*16f0*/  SEL R63, RZ, 0x1, P0 ;  /* 0x00000001ff3f7807 */ /* 0x000fe20000000000 */
[----:B------:R-:W-:-:S02]  /*1700*/  USEL UR45, UR37, 0x1, UP1 ;  /* 0x00000001252d7887 */ /* 0x000fc40008800000 */
[----:B------:R-:W-:Y:S01]  /*1710*/  IMAD.IADD R50, R50, 0x1, -R3 ;  /* 0x0000000132327824 */ /* 0x000fe200078e0a03 */
[----:B0-----:R-:W-:Y:S01]  /*1720*/  ULEA UR41, UR5, UR41, 0x18 ;  /* 0x0000002905297291 */ /* 0x001fe2000f8ec03f */
[----:B------:R-:W-:Y:S01]  /*1730*/  IMAD.U32 R54, RZ, RZ, UR43 ;  /* 0x0000002bff367e24 */ /* 0x000fe2000f8e00ff */
[----:B------:R-:W-:Y:S01]  /*1740*/  LOP3.LUT R3, R0, 0xfffffffc, RZ, 0xc0, !PT ;  /* 0xfffffffc00037812 */ /* 0x000fe200078ec0ff */
[C-C-:B------:R-:W-:Y:S01]  /*1750*/  IMAD R57, R9.reuse, -0x10, -R50.reuse ;  /* 0xfffffff009397824 */ /* 0x140fe200078e0a32 */
[----:B------:R-:W-:Y:S01]  /*1760*/  UIADD3 UR44, UR41, 0x90, URZ ;  /* 0x00000090292c7890 */ /* 0x000fe2000fffe03f */
[--C-:B------:R-:W-:Y:S01]  /*1770*/  SHF.R.S32.HI R51, RZ, 0x1f, R50.reuse ;  /* 0x0000001fff337819 */ /* 0x100fe20000011432 */
[----:B------:R-:W-:Y:S01]  /*1780*/  UIADD3 UR4, UR41, 0x20180, URZ ;  /* 0x0002018029047890 */ /* 0x000fe2000fffe03f */
[----:B------:R-:W-:Y:S01]  /*1790*/  LOP3.LUT R56, R54, 0x8, RZ, 0xc0, !PT ;  /* 0x0000000836387812 */ /* 0x000fe200078ec0ff */
[----:B------:R-:W-:Y:S01]  /*17a0*/  UIADD3 UR5, UR41, 0x180, URZ ;  /* 0x0000018029057890 */ /* 0x000fe2000fffe03f */
[----:B------:R-:W-:Y:S01]  /*17b0*/  IMAD.IADD R52, R4, 0x1, -R3 ;  /* 0x0000000104347824 */ /* 0x000fe200078e0a03 */
[----:B------:R-:W-:Y:S01]  /*17c0*/  USHF.R.U32.HI UR4, URZ, 0x4, UR4 ;  /* 0x000000043f047899 */ /* 0x000fe20008011604 */
[----:B------:R-:W-:Y:S01]  /*17d0*/  IMAD.U32 R53, RZ, RZ, UR44 ;  /* 0x0000002cff357e24 */ /* 0x000fe2000f8e00ff */
[----:B------:R-:W-:Y:S01]  /*17e0*/  USHF.R.U32.HI UR5, URZ, 0x4, UR5 ;  /* 0x000000043f057899 */ /* 0x000fe20008011605 */
[----:B------:R-:W-:Y:S01]  /*17f0*/  IMAD.WIDE R50, R9, 0x10, R50 ;  /* 0x0000001009327825 */ /* 0x000fe200078e0232 */
[----:B------:R-:W-:Y:S01]  /*1800*/  ULOP3.LUT UR4, UR4, 0x3fff, URZ, 0xc0, !UPT ;  /* 0x00003fff04047892 */ /* 0x000fe2000f8ec03f */
[----:B------:R-:W-:Y:S01]  /*1810*/  LOP3.LUT R54, R54, 0x8, RZ, 0xc, !PT ;  /* 0x0000000836367812 */ /* 0x000fe200078e0cff */
[----:B------:R-:W-:Y:S01]  /*1820*/  ULOP3.LUT UR5, UR5, 0x3fff, URZ, 0xc0, !UPT ;  /* 0x00003fff05057892 */ /* 0x000fe2000f8ec03f */
[----:B------:R-:W-:Y:S01]  /*1830*/  VIADD R55, R53, UR43 ;  /* 0x0000002b35377c36 */ /* 0x000fe20008000000 */
[----:B------:R-:W-:Y:S01]  /*1840*/  LOP3.LUT R56, R56, 0x18, RZ, 0x3c, !PT ;  /* 0x0000001838387812 */ /* 0x000fe200078e3cff */
[----:B------:R-:W-:Y:S01]  /*1850*/  VIADD R57, R57, UR6 ;  /* 0x0000000639397c36 */ /* 0x000fe20008000000 */
[----:B------:R-:W-:-:S02]  /*1860*/  USHF.L.U32 UR36, UR37, 0x1, URZ ;  /* 0x0000000125247899 */ /* 0x000fc4000800063f */
[----:B------:R-:W-:Y:S02]  /*1870*/  UIADD3 UR45, -UR45, UR37, URZ ;  /* 0x000000252d2d7290 */ /* 0x000fe4000fffe13f */
[----:B------:R-:W-:Y:S02]  /*1880*/  USEL UR46, URZ, 0x1, !UP0 ;  /* 0x000000013f2e7887 */ /* 0x000fe4000c000000 */
[----:B------:R-:W-:Y:S02]  /*1890*/  ULOP3.LUT UR47, UR4, 0x10000, URZ, 0xfc, !UPT ;  /* 0x00010000042f7892 */ /* 0x000fe4000f8efc3f */
[----:B------:R-:W-:-:S12]  /*18a0*/  ULOP3.LUT UR48, UR5, 0x10000, URZ, 0xfc, !UPT ;  /* 0x0001000005307892 */ /* 0x000fd8000f8efc3f */
.L_x_90:
[----:B------:R-:W-:Y:S01]  /*18b0*/  SHF.L.U32 R0, R63, 0x1f, RZ ;  /* 0x0000001f3f007819 */ /* 0x000fe200000006ff */
[----:B------:R-:W-:Y:S02]  /*18c0*/  ULDC UR4, c[0x0][0x28c] ;  /* 0x0000a30000047ab9 */ /* 0x000fe40000000800 */
[----:B------:R-:W-:Y:S01]  /*18d0*/  ISETP.LT.AND P1, PT, RZ, UR4, PT ;  /* 0x00000004ff007c0c */ /* 0x000fe2000bf21270 */
[----:B------:R-:W0:Y:S02]  /*18e0*/  SYNCS.PHASECHK.TRANS64.TRYWAIT P0, [R53+UR43], R0 ;  /* 0x00000000350075a7 */ /* 0x000e24000800016b */
[----:B01-3--:R-:W-:Y:S10]  /*18f0*/  @!P0 BRA `(.L_x_19) ;  /* 0x0000004800f88947 */ /* 0x00bff40003800000 */
.L_x_116:
[----:B------:R-:W-:Y:S05]  /*1900*/  @P1 BRA `(.L_x_20) ;  /* 0x0000000000401947 */ /* 0x000fea0003800000 */
[----:B0-----:R-:W-:Y:S01]  /*1910*/  MOV R0, 0x0 ;  /* 0x0000000000007802 */ /* 0x001fe20000000f00 */
[----:B------:R-:W-:Y:S01]  /*1920*/  ULDC.64 UR4, c[0x4][0x68] ;  /* 0x01001a0000047ab9 */ /* 0x000fe20000000a00 */
[----:B------:R-:W-:Y:S01]  /*1930*/  ULDC.64 UR6, c[0x4][0x8] ;  /* 0x0100020000067ab9 */ /* 0x000fe20000000a00 */
[----:B------:R-:W-:Y:S01]  /*1940*/  IMAD.U32 R4, RZ, RZ, UR4 ;  /* 0x00000004ff047e24 */ /* 0x000fe2000f8e00ff */
[----:B------:R0:W1:Y:S01]  /*1950*/  LDC.64 R14, c[0x4][R0] ;  /* 0x01000000000e7b82 */ /* 0x0000620000000a00 */
[----:B------:R-:W-:Y:S01]  /*1960*/  IMAD.U32 R5, RZ, RZ, UR5 ;  /* 0x00000005ff057e24 */ /* 0x000fe2000f8e00ff */
[----:B------:R-:W-:Y:S01]  /*1970*/  ULDC.64 UR4, c[0x4][0x70] ;  /* 0x01001c0000047ab9 */ /* 0x000fe20000000a00 */
[----:B------:R-:W-:Y:S02]  /*1980*/  IMAD.U32 R10, RZ, RZ, UR6 ;  /* 0x00000006ff0a7e24 */ /* 0x000fe4000f8e00ff */
[----:B------:R-:W-:Y:S02]  /*1990*/  IMAD.U32 R6, RZ, RZ, UR4 ;  /* 0x00000004ff067e24 */ /* 0x000fe4000f8e00ff */
[----:B------:R-:W-:-:S02]  /*19a0*/  IMAD.U32 R7, RZ, RZ, UR5 ;  /* 0x00000005ff077e24 */ /* 0x000fc4000f8e00ff */
[----:B------:R-:W-:Y:S02]  /*19b0*/  IMAD.U32 R11, RZ, RZ, UR7 ;  /* 0x00000007ff0b7e24 */ /* 0x000fe4000f8e00ff */
[----:B------:R-:W-:Y:S02]  /*19c0*/  IMAD.MOV.U32 R8, RZ, RZ, 0x1e1 ;  /* 0x000001e1ff087424 */ /* 0x000fe400078e00ff */
[----:B------:R-:W-:Y:S02]  /*19d0*/  IMAD.MOV.U32 R12, RZ, RZ, 0x1 ;  /* 0x00000001ff0c7424 */ /* 0x000fe400078e00ff */
[----:B0-----:R-:W-:-:S07]  /*19e0*/  IMAD.MOV.U32 R13, RZ, RZ, RZ ;  /* 0x000000ffff0d7224 */ /* 0x001fce00078e00ff */
[----:B------:R-:W-:-:S07]  /*19f0*/  LEPC R20, `(.L_x_20) ;  /* 0x000000001014794e */ /* 0x000fce0000000000 */
[----:B-1---5:R-:W-:Y:S05]  /*1a00*/  CALL.ABS.NOINC R14 ;  /* 0x000000000e007343 */ /* 0x022fea0003c00000 */
.L_x_20:
[----:B------:R-:W-:-:S06]  /*1a10*/  ULOP3.LUT UR4, UR40, 0x1, URZ, 0xfc, !UPT ;  /* 0x0000000128047892 */ /* 0x000fcc000f8efc3f */
[----:B0-----:R-:W-:-:S05]  /*1a20*/  IMAD.U32 R0, RZ, RZ, UR4 ;  /* 0x00000004ff007e24 */ /* 0x001fca000f8e00ff */
[----:B------:R-:W-:-:S13]  /*1a30*/  ISETP.NE.AND P0, PT, R0, 0x3, PT ;  /* 0x000000030000780c */ /* 0x000fda0003f05270 */
[----:B------:R-:W-:Y:S05]  /*1a40*/  @!P0 BRA `(.L_x_21) ;  /* 0x0000000000048947 */ /* 0x000fea0003800000 */
[----:B------:R-:W-:Y:S01]  /*1a50*/  BPT.TRAP 0x1 ;  /* 0x000000040000795c */ /* 0x000fe20000300000 */
.L_x_21:
[----:B------:R-:W-:Y:S02]  /*1a60*/  IMAD.U32 R3, RZ, RZ, UR42 ;  /* 0x0000002aff037e24 */ /* 0x000fe4000f8e00ff */
[----:B------:R-:W-:-:S03]  /*1a70*/  IMAD.U32 R0, RZ, RZ, UR46 ;  /* 0x0000002eff007e24 */ /* 0x000fc6000f8e00ff */
[----:B------:R-:W-:Y:S02]  /*1a80*/  LEA R3, R3, UR41, 0x3 ;  /* 0x0000002903037c11 */ /* 0x000fe4000f8e18ff */
[----:B------:R-:W-:-:S04]  /*1a90*/  SHF.L.U32 R0, R0, 0x1f, RZ ;  /* 0x0000001f00007819 */ /* 0x000fc800000006ff */
[----:B------:R0:W1:Y:S01]  /*1aa0*/  SYNCS.PHASECHK.TRANS64.TRYWAIT P1, [R3+URZ], R0 ;  /* 0x00000000030075a7 */ /* 0x000062000802017f */
[----:B------:R-:W-:Y:S05]  /*1ab0*/  @!P0 BRA `(.L_x_22) ;  /* 0x0000000000048947 */ /* 0x000fea0003800000 */
[----:B------:R-:W-:Y:S01]  /*1ac0*/  BPT.TRAP 0x1 ;  /* 0x000000040000795c */ /* 0x000fe20000300000 */
.L_x_22:
[----:B-1----:R-:W-:Y:S05]  /*1ad0*/  @P1 BRA `(.L_x_23) ;  /* 0x0000000000081947 */ /* 0x002fea0003800000 */
[----:B------:R-:W1:Y:S02]  /*1ae0*/  SYNCS.PHASECHK.TRANS64.TRYWAIT P1, [R3+URZ], R0 ;  /* 0x00000000030075a7 */ /* 0x000e64000802017f */
[----:B-1----:R-:W-:Y:S05]  /*1af0*/  @!P1 BRA `(.L_x_24) ;  /* 0x00000048008c9947 */ /* 0x002fea0003800000 */
.L_x_23:
[----:B------:R-:W-:Y:S05]  /*1b00*/  WARPSYNC.ALL ;  /* 0x0000000000007948 */ /* 0x000fea0003800000 */
[----:B------:R-:W-:Y:S01]  /*1b10*/  ULEA UR9, UR42, UR48, 0xa ;  /* 0x000000302a097291 */ /* 0x000fe2000f8e503f */
[----:B------:R-:W-:Y:S01]  /*1b20*/  WARPGROUP.ARRIVE ;  /* 0x00000000000079c5 */ /* 0x000fe20000000000 */
[----:B------:R-:W-:Y:S01]  /*1b30*/  UIMAD UR8, UR42, 0x300, UR47 ;  /* 0x000003002a0878a4 */ /* 0x000fe2000f8e022f */
[----:B01----:R-:W-:Y:S01]  /*1b40*/  IMAD.U32 R0, RZ, RZ, UR45 ;  /* 0x0000002dff007e24 */ /* 0x003fe2000f8e00ff */
[----:B------:R-:W-:Y:S01]  /*1b50*/  UMOV UR5, 0x40000040 ;  /* 0x4000004000057882 */ /* 0x000fe20000000000 */
[----:B------:R-:W-:Y:S01]  /*1b60*/  UMOV UR7, 0x40000040 ;  /* 0x4000004000077882 */ /* 0x000fe20000000000 */
[----:B------:R-:W-:Y:S01]  /*1b70*/  UIADD3 UR10, UR8, 0x80, URZ ;  /* 0x00000080080a7890 */ /* 0x000fe2000fffe03f */
[----:B------:R-:W-:-:S02]  /*1b80*/  UMOV UR4, UR9 ;  /* 0x0000000900047c82 */ /* 0x000fc40008000000 */
[----:B------:R-:W-:Y:S01]  /*1b90*/  UMOV UR6, UR8 ;  /* 0x0000000800067c82 */ /* 0x000fe20008000000 */
[----:B------:R-:W-:Y:S01]  /*1ba0*/  UIADD3 UR11, UR8, 0x100, URZ ;  /* 0x00000100080b7890 */ /* 0x000fe2000fffe03f */
[----:B------:R-:W-:Y:S01]  /*1bb0*/  IGMMA.64x16x32.S8.S8 R40, gdesc[UR4], RZ, !UPT, gsb0 ;  /* 0x00600000042879f1 */ /* 0x000fe2000c0410ff */
[----:B------:R-:W-:Y:S01]  /*1bc0*/  UMOV UR7, 0x40000040 ;  /* 0x4000004000077882 */ /* 0x000fe20000000000 */
[----:B------:R-:W-:Y:S01]  /*1bd0*/  UMOV UR6, UR10 ;  /* 0x0000000a00067c82 */ /* 0x000fe20008000000 */
[----:B------:R-:W-:Y:S01]  /*1be0*/  UIADD3 UR10, UR8, 0x82, URZ ;  /* 0x00000082080a7890 */ /* 0x000fe2000fffe03f */
[----:B------:R-:W-:Y:S01]  /*1bf0*/  ISETP.GE.AND P1, PT, R0, 0x1, PT ;  /* 0x000000010000780c */ /* 0x000fe20003f26270 */
[----:B------:R-:W-:Y:S02]  /*1c00*/  WARPGROUP.DEPBAR.LE gsb0, 0x0 ;  /* 0x00008000000079c5 */ /* 0x000fe40000010000 */
[----:B------:R-:W-:-:S06]  /*1c10*/  WARPGROUP.ARRIVE ;  /* 0x00000000000079c5 */ /* 0x000fcc0000000000 */
[----:B------:R-:W-:Y:S01]  /*1c20*/  IGMMA.64x16x32.S8.S8 R32, gdesc[UR4], RZ, !UPT, gsb0 ;  /* 0x00600000042079f1 */ /* 0x000fe2000c0410ff */
[----:B------:R-:W-:Y:S01]  /*1c30*/  UMOV UR6, UR11 ;  /* 0x0000000b00067c82 */ /* 0x000fe20008000000 */
[----:B------:R-:W-:Y:S01]  /*1c40*/  UMOV UR7, 0x40000040 ;  /* 0x4000004000077882 */ /* 0x000fe20000000000 */
[----:B------:R-:W-:Y:S01]  /*1c50*/  UIADD3 UR11, UR8, 0x102, URZ ;  /* 0x00000102080b7890 */ /* 0x000fe2000fffe03f */
[----:B------:R-:W-:Y:S02]  /*1c60*/  WARPGROUP.DEPBAR.LE gsb0, 0x0 ;  /* 0x00008000000079c5 */ /* 0x000fe40000010000 */
[----:B------:R-:W-:-:S06]  /*1c70*/  WARPGROUP.ARRIVE ;  /* 0x00000000000079c5 */ /* 0x000fcc0000000000 */
[----:B------:R-:W-:Y:S01]  /*1c80*/  IGMMA.64x16x32.S8.S8 R24, gdesc[UR4], RZ, !UPT, gsb0 ;  /* 0x00600000041879f1 */ /* 0x000fe2000c0410ff */
[----:B------:R-:W-:Y:S02]  /*1c90*/  UIADD3 UR4, UR9, 0x2, URZ ;  /* 0x0000000209047890 */ /* 0x000fe4000fffe03f */
[----:B------:R-:W-:Y:S01]  /*1ca0*/  UIADD3 UR6, UR8, 0x2, URZ ;  /* 0x0000000208067890 */ /* 0x000fe2000fffe03f */
[----:B------:R-:W-:Y:S01]  /*1cb0*/  UMOV UR5, 0x40000040 ;  /* 0x4000004000057882 */ /* 0x000fe20000000000 */
[----:B------:R-:W-:Y:S01]  /*1cc0*/  UMOV UR7, 0x40000040 ;  /* 0x4000004000077882 */ /* 0x000fe20000000000 */
[----:B------:R-:W-:Y:S02]  /*1cd0*/  WARPGROUP.DEPBAR.LE gsb0, 0x0 ;  /* 0x00008000000079c5 */ /* 0x000fe40000010000 */
[----:B------:R-:W-:-:S06]  /*1ce0*/  WARPGROUP.ARRIVE ;  /* 0x00000000000079c5 */ /* 0x000fcc0000000000 */
[----:B------:R-:W-:Y:S01]  /*1cf0*/  IGMMA.64x16x32.S8.S8 R40, gdesc[UR4], R40, gsb0 ;  /* 0x00600000042879f1 */ /* 0x000fe20008041028 */
[----:B------:R-:W-:Y:S01]  /*1d00*/  UMOV UR6, UR10 ;  /* 0x0000000a00067c82 */ /* 0x000fe20008000000 */
[----:B------:R-:W-:Y:S01]  /*1d10*/  UMOV UR7, 0x40000040 ;  /* 0x4000004000077882 */ /* 0x000fe20000000000 */
[----:B------:R-:W-:Y:S01]  /*1d20*/  UIADD3 UR10, UR8, 0x84, URZ ;  /* 0x00000084080a7890 */ /* 0x000fe2000fffe03f */
        /* <DEDUP_REMOVED lines=102> */
[----:B------:R-:W-:Y:S02]  /*2390*/  UIADD3 UR4, UR9, 0x206, URZ ;  /* 0x0000020609047890 */ /* 0x000fe4000fffe03f */
[----:B------:R-:W-:Y:S01]  /*23a0*/  UIADD3 UR6, UR8, 0x186, URZ ;  /* 0x0000018608067890 */ /* 0x000fe2000fffe03f */
[----:B------:R-:W-:Y:S01]  /*23b0*/  UMOV UR5, 0x40000040 ;  /* 0x4000004000057882 */ /* 0x000fe20000000000 */
[----:B------:R-:W-:Y:S01]  /*23c0*/  UMOV UR7, 0x40000040 ;  /* 0x4000004000077882 */ /* 0x000fe20000000000 */
[----:B------:R-:W-:Y:S02]  /*23d0*/  UIADD3 UR9, UR8, 0x206, URZ ;  /* 0x0000020608097890 */ /* 0x000fe4000fffe03f */
[----:B------:R-:W-:Y:S01]  /*23e0*/  UIADD3 UR8, UR8, 0x286, URZ ;  /* 0x0000028608087890 */ /* 0x000fe2000fffe03f */
        /* <DEDUP_REMOVED lines=12> */
[----:B------:R-:W-:Y:S03]  /*24b0*/  IGMMA.64x16x32.S8.S8 R24, gdesc[UR4], R24, gsb0 ;  /* 0x00600000041879f1 */ /* 0x000fe60008041018 */
[----:B------:R-:W-:Y:S02]  /*24c0*/  WARPGROUP.DEPBAR.LE gsb0, 0x0 ;  /* 0x00008000000079c5 */ /* 0x000fe40000010000 */
[----:B------:R-:W-:Y:S05]  /*24d0*/  @!P1 BRA `(.L_x_25) ;  /* 0x0000000c00089947 */ /* 0x000fea0003800000 */
[----:B------:R-:W-:Y:S01]  /*24e0*/  UIADD3 UR8, UR42, 0x1, URZ ;  /* 0x000000012a087890 */ /* 0x000fe2000fffe03f */
[----:B------:R-:W-:Y:S02]  /*24f0*/  IMAD.U32 R0, RZ, RZ, UR45 ;  /* 0x0000002dff007e24 */ /* 0x000fe4000f8e00ff */
[----:B------:R-:W-:Y:S01]  /*2500*/  IMAD.U32 R3, RZ, RZ, UR42 ;  /* 0x0000002aff037e24 */ /* 0x000fe2000f8e00ff */
[----:B------:R-:W-:-:S04]  /*2510*/  UISETP.NE.AND UP0, UPT, UR8, 0x8, UPT ;  /* 0x000000080800788c */ /* 0x000fc8000bf05270 */
[----:B------:R-:W-:Y:S02]  /*2520*/  USEL UR4, URZ, 0x1, UP0 ;  /* 0x000000013f047887 */ /* 0x000fe40008000000 */
[----:B------:R-:W-:Y:S02]  /*2530*/  USEL UR8, UR8, URZ, UP0 ;  /* 0x0000003f08087287 */ /* 0x000fe40008000000 */
[----:B------:R-:W-:-:S06]  /*2540*/  ULOP3.LUT UR4, UR46, UR4, URZ, 0x3c, !UPT ;  /* 0x000000042e047292 */ /* 0x000fcc000f8e3c3f */
[----:B------:R-:W-:-:S07]  /*2550*/  IMAD.U32 R6, RZ, RZ, UR4 ;  /* 0x00000004ff067e24 */ /* 0x000fce000f8e00ff */
.L_x_32:
[----:B------:R-:W-:Y:S05]  /*2560*/  @!P0 BRA `(.L_x_26) ;  /* 0x0000000000048947 */ /* 0x000fea0003800000 */
[----:B------:R-:W-:Y:S01]  /*2570*/  BPT.TRAP 0x1 ;  /* 0x000000040000795c */ /* 0x000fe20000300000 */
.L_x_26:
[----:B------:R-:W-:Y:S01]  /*2580*/  ULEA UR4, UR8, UR41, 0x3 ;  /* 0x0000002908047291 */ /* 0x000fe2000f8e183f */
[----:B------:R-:W-:-:S08]  /*2590*/  SHF.L.U32 R4, R6, 0x1f, RZ ;  /* 0x0000001f06047819 */ /* 0x000fd000000006ff */
[----:B------:R0:W1:Y:S01]  /*25a0*/  SYNCS.PHASECHK.TRANS64.TRYWAIT P1, [UR4], R4 ;  /* 0x00000004ff0075a7 */ /* 0x0000620008020144 */
[----:B------:R-:W-:Y:S05]  /*25b0*/  @!P0 BRA `(.L_x_27) ;  /* 0x0000000000048947 */ /* 0x000fea0003800000 */
[----:B------:R-:W-:Y:S01]  /*25c0*/  BPT.TRAP 0x1 ;  /* 0x000000040000795c */ /* 0x000fe20000300000 */
.L_x_27:
[----:B-1----:R-:W-:Y:S05]  /*25d0*/  @P1 BRA `(.L_x_28) ;  /* 0x0000000000081947 */ /* 0x002fea0003800000 */
[----:B------:R-:W1:Y:S02]  /*25e0*/  SYNCS.PHASECHK.TRANS64.TRYWAIT P1, [UR4], R4 ;  /* 0x00000004ff0075a7 */ /* 0x000e640008020144 */
[----:B-1----:R-:W-:Y:S05]  /*25f0*/  @!P1 BRA `(.L_x_29) ;  /* 0x0000003c00e09947 */ /* 0x002fea0003800000 */
.L_x_28:
[----:B------:R-:W-:Y:S01]  /*2600*/  ULEA UR10, UR8, UR48, 0xa ;  /* 0x00000030080a7291 */ /* 0x000fe2000f8e503f */
[----:B------:R-:W-:Y:S01]  /*2610*/  WARPGROUP.ARRIVE ;  /* 0x00000000000079c5 */ /* 0x000fe20000000000 */
[----:B------:R-:W-:Y:S01]  /*2620*/  UIMAD UR9, UR8, 0x300, UR47 ;  /* 0x00000300080978a4 */ /* 0x000fe2000f8e022f */
[----:B------:R-:W-:Y:S01]  /*2630*/  UMOV UR5, 0x40000040 ;  /* 0x4000004000057882 */ /* 0x000fe20000000000 */
[----:B------:R-:W-:Y:S02]  /*2640*/  UMOV UR7, 0x40000040 ;  /* 0x4000004000077882 */ /* 0x000fe40000000000 */
[----:B------:R-:W-:Y:S01]  /*2650*/  UIADD3 UR11, UR9, 0x80, URZ ;  /* 0x00000080090b7890 */ /* 0x000fe2000fffe03f */
[----:B------:R-:W-:Y:S02]  /*2660*/  UMOV UR4, UR10 ;  /* 0x0000000a00047c82 */ /* 0x000fe40008000000 */
[----:B------:R-:W-:Y:S01]  /*2670*/  UMOV UR6, UR9 ;  /* 0x0000000900067c82 */ /* 0x000fe20008000000 */
[----:B------:R-:W-:Y:S01]  /*2680*/  UIADD3 UR12, UR9, 0x100, URZ ;  /* 0x00000100090c7890 */ /* 0x000fe2000fffe03f */
[----:B------:R-:W-:Y:S01]  /*2690*/  IGMMA.64x16x32.S8.S8 R40, gdesc[UR4], R40, gsb0 ;  /* 0x00600000042879f1 */ /* 0x000fe20008041028 */
[----:B------:R-:W-:Y:S01]  /*26a0*/  UMOV UR7, 0x40000040 ;  /* 0x4000004000077882 */ /* 0x000fe20000000000 */
[----:B------:R-:W-:Y:S01]  /*26b0*/  UMOV UR6, UR11 ;  /* 0x0000000b00067c82 */ /* 0x000fe20008000000 */
[----:B------:R-:W-:Y:S01]  /*26c0*/  UIADD3 UR11, UR9, 0x82, URZ ;  /* 0x00000082090b7890 */ /* 0x000fe2000fffe03f */
[----:B------:R-:W-:-:S02]  /*26d0*/  WARPGROUP.DEPBAR.LE gsb0, 0x0 ;  /* 0x00008000000079c5 */ /* 0x000fc40000010000 */
        /* <DEDUP_REMOVED lines=141> */
[----:B------:R-:W-:Y:S01]  /*2fb0*/  BPT.TRAP 0x1 ;  /* 0x000000040000795c */ /* 0x000fe20000300000 */
.L_x_30:
[----:B------:R-:W-:Y:S01]  /*2fc0*/  ISETP.NE.AND P1, PT, R23, RZ, PT ;  /* 0x000000ff1700720c */ /* 0x000fe20003f25270 */
[----:B------:R-:W-:-:S12]  /*2fd0*/  UISETP.GT.U32.AND UP0, UPT, UR40, 0x1, UPT ;  /* 0x000000012800788c */ /* 0x000fd8000bf04070 */
[----:B01----:R-:W-:-:S05]  /*2fe0*/  @P1 LEA R4, R3, UR41, 0x3 ;  /* 0x0000002903041c11 */ /* 0x003fca000f8e18ff */
[----:B------:R-:W-:-:S05]  /*2ff0*/  @P1 VIADD R5, R4, 0x40 ;  /* 0x0000004004051836 */ /* 0x000fca0000000000 */
[----:B------:R-:W-:-:S04]  /*3000*/  @P1 PRMT R5, R22, 0x654, R5 ;  /* 0x0000065416051816 */ /* 0x000fc80000000005 */
[----:B------:R0:W-:Y:S01]  /*3010*/  @P1 SYNCS.ARRIVE.TRANS64.RED.A1T0 RZ, [R5+URZ], RZ ;  /* 0x000000ff05ff19a7 */ /* 0x0001e2000810043f */
[----:B------:R-:W-:-:S13]  /*3020*/  PLOP3.LUT P1, PT, PT, PT, UP0, 0x80, 0x0 ;  /* 0x000000000000781c */ /* 0x000fda0003f2f008 */
[----:B0-----:R-:W-:Y:S05]  /*3030*/  @P1 BRA `(.L_x_31) ;  /* 0x0000000000041947 */ /* 0x001fea0003800000 */
[----:B------:R-:W-:Y:S01]  /*3040*/  BPT.TRAP 0x1 ;  /* 0x000000040000795c */ /* 0x000fe20000300000 */
.L_x_31:
[----:B------:R-:W-:Y:S01]  /*3050*/  UIADD3 UR8, UR8, 0x1, URZ ;  /* 0x0000000108087890 */ /* 0x000fe2000fffe03f */
[C---:B------:R-:W-:Y:S01]  /*3060*/  ISETP.GT.AND P2, PT, R0.reuse, 0x1, PT ;  /* 0x000000010000780c */ /* 0x040fe20003f44270 */
[----:B------:R-:W-:Y:S02]  /*3070*/  VIADD R3, R3, 0x1 ;  /* 0x0000000103037836 */ /* 0x000fe40000000000 */
[----:B------:R-:W-:Y:S01]  /*3080*/  UISETP.NE.AND UP0, UPT, UR8, 0x8, UPT ;  /* 0x000000080800788c */ /* 0x000fe2000bf05270 */
[----:B------:R-:W-:Y:S02]  /*3090*/  VIADD R0, R0, 0xffffffff ;  /* 0xffffffff00007836 */ /* 0x000fe40000000000 */
[C---:B------:R-:W-:Y:S01]  /*30a0*/  ISETP.NE.AND P1, PT, R3.reuse, 0x8, PT ;  /* 0x000000080300780c */ /* 0x040fe20003f25270 */
[----:B------:R-:W-:Y:S02]  /*30b0*/  USEL UR4, URZ, 0x1, UP0 ;  /* 0x000000013f047887 */ /* 0x000fe40008000000 */
[----:B------:R-:W-:Y:S01]  /*30c0*/  USEL UR8, UR8, URZ, UP0 ;  /* 0x0000003f08087287 */ /* 0x000fe20008000000 */
[----:B------:R-:W-:-:S03]  /*30d0*/  SEL R3, R3, RZ, P1 ;  /* 0x000000ff03037207 */ /* 0x000fc60000800000 */
[----:B------:R-:W-:Y:S01]  /*30e0*/  LOP3.LUT R6, R6, UR4, RZ, 0x3c, !PT ;  /* 0x0000000406067c12 */ /* 0x000fe2000f8e3cff */
[----:B------:R-:W-:Y:S07]  /*30f0*/  @P2 BRA `(.L_x_32) ;  /* 0xfffffff400182947 */ /* 0x000fee000383ffff */
.L_x_25:
[----:B------:R-:W0:Y:S01]  /*3100*/  LDC R0, c[0x0][0x28c] ;  /* 0x0000a300ff007b82 */ /* 0x000e220000000800 */
[----:B------:R1:W-:Y:S01]  /*3110*/  SYNCS.ARRIVE.TRANS64.A1T0 RZ, [R54+UR44], RZ ;  /* 0x000000ff36ff79a7 */ /* 0x0003e2000810002c */
[----:B0-----:R-:W-:-:S13]  /*3120*/  ISETP.GE.AND P1, PT, R0, 0x1, PT ;  /* 0x000000010000780c */ /* 0x001fda0003f26270 */
[----:B-1----:R-:W-:Y:S05]  /*3130*/  @!P1 BRA `(.L_x_33) ;  /* 0x0000000000409947 */ /* 0x002fea0003800000 */
[----:B------:R-:W-:Y:S05]  /*3140*/  @!P0 BRA `(.L_x_34) ;  /* 0x0000000000048947 */ /* 0x000fea0003800000 */
[----:B------:R-:W-:Y:S01]  /*3150*/  BPT.TRAP 0x1 ;  /* 0x000000040000795c */ /* 0x000fe20000300000 */
.L_x_34:
[----:B------:R-:W-:Y:S01]  /*3160*/  ISETP.NE.AND P0, PT, R23, RZ, PT ;  /* 0x000000ff1700720c */ /* 0x000fe20003f05270 */
[----:B------:R-:W-:-:S12]  /*3170*/  IMAD.U32 R3, RZ, RZ, UR41 ;  /* 0x00000029ff037e24 */ /* 0x000fd8000f8e00ff */
[----:B------:R-:W-:-:S05]  /*3180*/  VOTEU.ANY UP0, P0 ;  /* 0x00000000003f7886 */ /* 0x000fca0000000100 */
[----:B------:R-:W-:Y:S02]  /*3190*/  @UP0 UIADD3 UR4, UR45, UR42, URZ ;  /* 0x0000002a2d040290 */ /* 0x000fe4000fffe03f */
[----:B------:R-:W-:-:S04]  /*31a0*/  UISETP.GT.U32.AND UP0, UPT, UR40, 0x1, UPT ;  /* 0x000000012800788c */ /* 0x000fc8000bf04070 */
[----:B------:R-:W-:-:S04]  /*31b0*/  IMAD.U32 R0, RZ, RZ, UR4 ;  /* 0x00000004ff007e24 */ /* 0x000fc8000f8e00ff */
[----:B------:R-:W-:-:S05]  /*31c0*/  @P0 IMAD.SHL.U32 R0, R0, 0x8, RZ ;  /* 0x0000000800000824 */ /* 0x000fca00078e00ff */
[----:B------:R-:W-:-:S04]  /*31d0*/  @P0 LOP3.LUT R0, R0, 0x38, RZ, 0xc0, !PT ;  /* 0x0000003800000812 */ /* 0x000fc800078ec0ff */
[----:B------:R-:W-:-:S04]  /*31e0*/  @P0 IADD3 R3, R3, 0x40, R0 ;  /* 0x0000004003030810 */ /* 0x000fc80007ffe000 */
[----:B------:R-:W-:-:S04]  /*31f0*/  @P0 PRMT R3, R22, 0x654, R3 ;  /* 0x0000065416030816 */ /* 0x000fc80000000003 */
[----:B------:R0:W-:Y:S01]  /*3200*/  @P0 SYNCS.ARRIVE.TRANS64.RED.A1T0 RZ, [R3+URZ], RZ ;  /* 0x000000ff03ff09a7 */ /* 0x0001e2000810043f */
[----:B------:R-:W-:-:S13]  /*3210*/  PLOP3.LUT P0, PT, PT, PT, UP0, 0x80, 0x0 ;  /* 0x000000000000781c */ /* 0x000fda0003f0f008 */
[----:B0-----:R-:W-:Y:S05]  /*3220*/  @P0 BRA `(.L_x_33) ;  /* 0x0000000000040947 */ /* 0x001fea0003800000 */
[----:B------:R-:W-:Y:S01]  /*3230*/  BPT.TRAP 0x1 ;  /* 0x000000040000795c */ /* 0x000fe20000300000 */
.L_x_33:
[----:B------:R-:W-:Y:S01]  /*3240*/  SHF.L.U32 R0, R63, 0x1f, RZ ;  /* 0x0000001f3f007819 */ /* 0x000fe200000006ff */
[----:B------:R-:W-:Y:S01]  /*3250*/  UIADD3 UR42, UR36, UR42, URZ ;  /* 0x0000002a242a7290 */ /* 0x000fe2000fffe03f */
[----:B------:R-:W0:Y:S01]  /*3260*/  LDC R15, c[0x0][0x288] ;  /* 0x0000a200ff0f7b82 */ /* 0x000e220000000800 */
[----:B------:R-:W-:Y:S02]  /*3270*/  IMAD.SHL.U32 R8, R52, 0x2, RZ ;  /* 0x0000000234087824 */ /* 0x000fe400078e00ff */
[----:B------:R-:W-:Y:S02]  /*3280*/  USHF.R.U32.HI UR4, URZ, 0x3, UR42 ;  /* 0x000000033f047899 */ /* 0x000fe4000801162a */
[----:B------:R-:W-:Y:S01]  /*3290*/  UISETP.GT.U32.AND UP0, UPT, UR42, 0x7, UPT ;  /* 0x000000072a00788c */ /* 0x000fe2000bf04070 */
[----:B------:R-:W-:Y:S01]  /*32a0*/  SHF.R.S32.HI R9, RZ, 0x1f, R8 ;  /* 0x0000001fff097819 */ /* 0x000fe20000011408 */
[----:B------:R-:W-:Y:S01]  /*32b0*/  ULOP3.LUT UR4, UR4, 0x1, URZ, 0xc0, !UPT ;  /* 0x0000000104047892 */ /* 0x000fe2000f8ec03f */
[----:B------:R-:W1:Y:S01]  /*32c0*/  SYNCS.PHASECHK.TRANS64.TRYWAIT P0, [R53+UR43+0x10], R0 ;  /* 0x00001000350075a7 */ /* 0x000e62000800016b */
[----:B------:R-:W-:-:S02]  /*32d0*/  UISETP.LT.U32.AND UP0, UPT, UR36, 0x8, UP0 ;  /* 0x000000082400788c */ /* 0x000fc40008701070 */
[----:B------:R-:W-:Y:S02]  /*32e0*/  UISETP.NE.U32.AND UP1, UPT, UR4, 0x1, UPT ;  /* 0x000000010400788c */ /* 0x000fe4000bf25070 */
[----:B------:R-:W-:Y:S02]  /*32f0*/  USEL UR5, URZ, 0x1, !UP0 ;  /* 0x000000013f057887 */ /* 0x000fe4000c000000 */
[----:B------:R-:W-:Y:S02]  /*3300*/  UISETP.GT.U32.AND UP1, UPT, UR36, 0x7, !UP1 ;  /* 0x000000072400788c */ /* 0x000fe4000cf24070 */
[----:B------:R-:W-:Y:S02]  /*3310*/  ULOP3.LUT UR42, UR42, 0x7, URZ, 0xc0, !UPT ;  /* 0x000000072a2a7892 */ /* 0x000fe4000f8ec03f */
[----:B------:R-:W-:-:S04]  /*3320*/  USEL UR4, URZ, 0x1, !UP1 ;  /* 0x000000013f047887 */ /* 0x000fc8000c800000 */
[----:B------:R-:W-:Y:S01]  /*3330*/  ULOP3.LUT UR46, UR4, UR46, UR5, 0x96, !UPT ;  /* 0x0000002e042e7292 */ /* 0x000fe2000f8e9605 */
[----:B01----:R-:W-:Y:S11]  /*3340*/  @!P0 BRA `(.L_x_35) ;  /* 0x0000003000a48947 */ /* 0x003ff60003800000 */
.L_x_117:
[----:B0-----:R-:W-:Y:S01]  /*3350*/  IMAD.SHL.U32 R0, R19, 0x40, RZ ;  /* 0x0000004013007824 */ /* 0x001fe200078e00ff */
[----:B------:R-:W-:Y:S01]  /*3360*/  ULDC UR6, c[0x0][0x284] ;  /* 0x0000a10000067ab9 */ /* 0x000fe20000000800 */
[----:B------:R-:W-:Y:S01]  /*3370*/  IMAD R18, R18, 0x30, RZ ;  /* 0x0000003012127824 */ /* 0x000fe200078e02ff */
[----:B------:R-:W-:Y:S01]  /*3380*/  SHF.R.S32.HI R60, RZ, 0x1f, R2 ;  /* 0x0000001fff3c7819 */ /* 0x000fe20000011402 */
[----:B------:R-:W-:Y:S01]  /*3390*/  ULDC.64 UR4, c[0x0][0x5d0] ;  /* 0x0001740000047ab9 */ /* 0x000fe20000000a00 */
[----:B------:R-:W-:Y:S01]  /*33a0*/  ISETP.GE.AND P0, PT, R0, UR6, PT ;  /* 0x0000000600007c0c */ /* 0x000fe2000bf06270 */
[----:B------:R-:W-:Y:S01]  /*33b0*/  IMAD.WIDE.U32 R4, R2, UR4, R8 ;  /* 0x0000000402047c25 */ /* 0x000fe2000f8e0008 */
[----:B------:R-:W-:Y:S02]  /*33c0*/  SHF.R.S32.HI R59, RZ, 0x1f, R18 ;  /* 0x0000001fff3b7819 */ /* 0x000fe40000011412 */
[----:B------:R-:W-:Y:S01]  /*33d0*/  ISETP.GE.OR P0, PT, R18, R15, P0 ;  /* 0x0000000f1200720c */ /* 0x000fe20000706670 */
[----:B------:R-:W-:Y:S01]  /*33e0*/  IMAD R3, R60, UR4, RZ ;  /* 0x000000043c037c24 */ /* 0x000fe2000f8e02ff */
[----:B------:R-:W-:-:S03]  /*33f0*/  IADD3 R4, P1, R18, R4, RZ ;  /* 0x0000000412047210 */ /* 0x000fc60007f3e0ff */
[----:B------:R-:W-:-:S05]  /*3400*/  IMAD R3, R2, UR5, R3 ;  /* 0x0000000502037c24 */ /* 0x000fca000f8e0203 */
[----:B------:R-:W-:-:S03]  /*3410*/  IADD3.X R5, R59, R5, R3, P1, !PT ;  /* 0x000000053b057210 */ /* 0x000fc60000ffe403 */
[----:B------:R-:W-:Y:S05]  /*3420*/  @P0 BRA `(.L_x_36) ;  /* 0x0000001400800947 */ /* 0x000fea0003800000 */
[----:B------:R-:W0:Y:S01]  /*3430*/  LDC.64 R12, c[0x0][0x5c8] ;  /* 0x00017200ff0c7b82 */ /* 0x000e220000000a00 */
[----:B------:R-:W-:Y:S01]  /*3440*/  IMAD.WIDE R10, R19, 0x40, R50 ;  /* 0x00000040130a7825 */ /* 0x000fe200078e0232 */
[----:B------:R-:W-:Y:S01]  /*3450*/  ULDC.64 UR4, c[0x0][0x5c0] ;  /* 0x0001700000047ab9 */ /* 0x000fe20000000a00 */
[----:B------:R-:W-:Y:S02]  /*3460*/  BSSY B0, `(.L_x_36) ;  /* 0x000015c000007945 */ /* 0x000fe40003800000 */
[----:B------:R-:W-:Y:S02]  /*3470*/  IMAD.IADD R61, R57, 0x1, -R0 ;  /* 0x00000001393d7824 */ /* 0x000fe400078e0a00 */
[-C--:B0-----:R-:W-:Y:S02]  /*3480*/  IMAD R3, R11, R12.reuse, RZ ;  /* 0x0000000c0b037224 */ /* 0x081fe400078e02ff */
[----:B------:R-:W-:-:S04]  /*3490*/  IMAD.WIDE.U32 R4, R10, R12, R4 ;  /* 0x0000000c0a047225 */ /* 0x000fc800078e0004 */
[----:B------:R-:W-:Y:S01]  /*34a0*/  IMAD R3, R10, R13, R3 ;  /* 0x0000000d0a037224 */ /* 0x000fe200078e0203 */
[----:B------:R-:W-:-:S03]  /*34b0*/  IADD3 R6, P0, R4, UR4, RZ ;  /* 0x0000000404067c10 */ /* 0x000fc6000ff1e0ff */
[----:B------:R-:W-:Y:S01]  /*34c0*/  IMAD.IADD R3, R5, 0x1, R3 ;  /* 0x0000000105037824 */ /* 0x000fe200078e0203 */
[----:B------:R-:W-:-:S04]  /*34d0*/  LEA R4, P1, R12, R6, 0x3 ;  /* 0x000000060c047211 */ /* 0x000fc800078218ff */
[----:B------:R-:W-:Y:S01]  /*34e0*/  IADD3.X R7, R3, UR5, RZ, P0, !PT ;  /* 0x0000000503077c10 */ /* 0x000fe200087fe4ff */
[----:B------:R-:W-:Y:S01]  /*34f0*/  IMAD R3, R52, -0x2, R15 ;  /* 0xfffffffe34037824 */ /* 0x000fe200078e020f */
[----:B-----5:R-:W-:Y:S02]  /*3500*/  ISETP.NE.AND P0, PT, R49, RZ, PT ;  /* 0x000000ff3100720c */ /* 0x020fe40003f05270 */
[----:B------:R-:W-:Y:S01]  /*3510*/  LEA.HI.X R5, R12, R7, R13, 0x3, P1 ;  /* 0x000000070c057211 */ /* 0x000fe200008f1c0d */
[----:B------:R-:W-:-:S10]  /*3520*/  IMAD.IADD R62, R3, 0x1, -R18 ;  /* 0x00000001033e7824 */ /* 0x000fd400078e0a12 */
[----:B------:R-:W-:Y:S05]  /*3530*/  @!P0 BRA `(.L_x_37) ;  /* 0x0000000c00e88947 */ /* 0x000fea0003800000 */
[----:B------:R-:W0:Y:S01]  /*3540*/  LDC.64 R14, c[0x0][0x5b0] ;  /* 0x00016c00ff0e7b82 */ /* 0x000e220000000a00 */
[----:B------:R-:W-:Y:S01]  /*3550*/  ULDC.64 UR4, c[0x0][0x5b8] ;  /* 0x00016e0000047ab9 */ /* 0x000fe20000000a00 */
[----:B------:R-:W-:Y:S01]  /*3560*/  BSSY B1, `(.L_x_38) ;  /* 0x0000010000017945 */ /* 0x000fe20003800000 */
[----:B------:R-:W-:-:S04]  /*3570*/  IMAD.WIDE.U32 R8, R2, UR4, R8 ;  /* 0x0000000402087c25 */ /* 0x000fc8000f8e0008 */
[----:B------:R-:W-:Y:S01]  /*3580*/  IMAD R3, R60, UR4, RZ ;  /* 0x000000043c037c24 */ /* 0x000fe2000f8e02ff */
[----:B------:R-:W1:Y:S01]  /*3590*/  LDC.64 R20, c[0x0][0x5a8] ;  /* 0x00016a00ff147b82 */ /* 0x000e620000000a00 */
[----:B------:R-:W-:Y:S02]  /*35a0*/  IADD3 R8, P0, R18, R8, RZ ;  /* 0x0000000812087210 */ /* 0x000fe40007f1e0ff */
[----:B------:R-:W-:-:S05]  /*35b0*/  IMAD R3, R2, UR5, R3 ;  /* 0x0000000502037c24 */ /* 0x000fca000f8e0203 */
[----:B------:R-:W-:Y:S02]  /*35c0*/  IADD3.X R9, R59, R9, R3, P0, !PT ;  /* 0x000000093b097210 */ /* 0x000fe400007fe403 */
[----:B------:R-:W-:-:S04]  /*35d0*/  ISETP.GE.AND P0, PT, R62, 0x1, PT ;  /* 0x000000013e00780c */ /* 0x000fc80003f06270 */
[----:B------:R-:W-:Y:S01]  /*35e0*/  ISETP.LT.OR P3, PT, R61, 0x1, !P0 ;  /* 0x000000013d00780c */ /* 0x000fe20004761670 */
[-C--:B0-----:R-:W-:Y:S02]  /*35f0*/  IMAD R0, R11, R14.reuse, RZ ;  /* 0x0000000e0b007224 */ /* 0x081fe400078e02ff */
[----:B------:R-:W-:-:S04]  /*3600*/  IMAD.WIDE.U32 R2, R10, R14, R8 ;  /* 0x0000000e0a027225 */ /* 0x000fc800078e0008 */
[----:B------:R-:W-:Y:S01]  /*3610*/  IMAD R19, R10, R15, R0 ;  /* 0x0000000f0a137224 */ /* 0x000fe200078e0200 */
[----:B-1----:R-:W-:-:S04]  /*3620*/  IADD3 R12, P1, R2, R20, RZ ;  /* 0x00000014020c7210 */ /* 0x002fc80007f3e0ff */
[----:B------:R-:W-:Y:S01]  /*3630*/  IADD3.X R13, R21, R3, R19, P1, !PT ;  /* 0x00000003150d7210 */ /* 0x000fe20000ffe413 */
[----:B------:R-:W-:Y:S08]  /*3640*/  @P3 BRA `(.L_x_39) ;  /* 0x0000000000043947 */ /* 0x000ff00003800000 */
[----:B------:R0:W5:Y:S02]  /*3650*/  LDG.E.U8 R58, desc[UR52][R12.64] ;  /* 0x000000340c3a7981 */ /* 0x000164000c1e1100 */
.L_x_39:
[----:B------:R-:W-:Y:S05]  /*3660*/  BSYNC B1 ;  /* 0x0000000000017941 */ /* 0x000fea0003800000 */
.L_x_38:
[----:B-----5:R-:W-:Y:S01]  /*3670*/  LOP3.LUT R0, R58, 0xffff, RZ, 0xc0, !PT ;  /* 0x0000ffff3a007812 */ /* 0x020fe200078ec0ff */
[C---:B------:R-:W-:Y:S01]  /*3680*/  IMAD.SHL.U32 R2, R14.reuse, 0x8, RZ ;  /* 0x000000080e027824 */ /* 0x040fe200078e00ff */
[----:B------:R-:W-:Y:S01]  /*3690*/  SHF.L.U64.HI R3, R14, 0x3, R15 ;  /* 0x000000030e037819 */ /* 0x000fe2000001020f */
[----:B------:R-:W-:Y:S01]  /*36a0*/  BSSY B1, `(.L_x_40) ;  /* 0x0000012000017945 */ /* 0x000fe20003800000 */
[----:B------:R-:W-:Y:S02]  /*36b0*/  PRMT R0, R0, 0x8880, RZ ;  /* 0x0000888000007816 */ /* 0x000fe400000000ff */
[----:B------:R-:W-:Y:S01]  /*36c0*/  ISETP.GE.AND P2, PT, R62, 0x2, PT ;  /* 0x000000023e00780c */ /* 0x000fe20003f46270 */
[----:B------:R-:W-:Y:S01]  /*36d0*/  IMAD.WIDE.U32 R2, R10, R14, R2 ;  /* 0x0000000e0a027225 */ /* 0x000fe200078e0002 */
[----:B------:R-:W-:Y:S02]  /*36e0*/  ISETP.GE.AND P1, PT, R62, 0x9, PT ;  /* 0x000000093e00780c */ /* 0x000fe40003f26270 */
[----:B------:R-:W-:Y:S01]  /*36f0*/  ISETP.LT.OR P6, PT, R61, 0x9, !P2 ;  /* 0x000000093d00780c */ /* 0x000fe200057c1670 */
[----:B------:R-:W-:Y:S01]  /*3700*/  IMAD R11, R0, R49, RZ ;  /* 0x00000031000b7224 */ /* 0x000fe200078e02ff */
[----:B------:R-:W-:Y:S01]  /*3710*/  IADD3 R2, P5, P4, R8, R20, R2 ;  /* 0x0000001408027210 */ /* 0x000fe20007cbe002 */
[----:B------:R-:W-:Y:S01]  /*3720*/  IMAD.IADD R10, R19, 0x1, R3 ;  /* 0x00000001130a7824 */ /* 0x000fe200078e0203 */
[----:B------:R-:W-:Y:S01]  /*3730*/  ISETP.LT.OR P0, PT, R61, 0x9, !P0 ;  /* 0x000000093d00780c */ /* 0x000fe20004701670 */
[----:B------:R-:W-:-:S05]  /*3740*/  @!P3 IMAD R15, R40, R48, R11 ;  /* 0x00000030280fb224 */ /* 0x000fca00078e020b */
[----:B------:R1:W-:Y:S01]  /*3750*/  @!P3 STG.E.U8 desc[UR52][R6.64], R15 ;  /* 0x0000000f0600b986 */ /* 0x0003e2000c101134 */
[C---:B------:R-:W-:Y:S02]  /*3760*/  ISETP.LT.OR P3, PT, R61.reuse, 0x1, !P2 ;  /* 0x000000013d00780c */ /* 0x040fe40005761670 */
[----:B------:R-:W-:-:S11]  /*3770*/  ISETP.LT.OR P2, PT, R61, 0x1, !P1 ;  /* 0x000000013d00780c */ /* 0x000fd60004f41670 */
[----:B-1----:R-:W-:Y:S05]  /*3780*/  @P3 BRA `(.L_x_41) ;  /* 0x00000000000c3947 */ /* 0x002fea0003800000 */
[----:B------:R-:W2:Y:S02]  /*3790*/  LDG.E.U8 R58, desc[UR52][R12.64+0x1] ;  /* 0x000001340c3a7981 */ /* 0x000ea4000c1e1100 */
[----:B--2---:R-:W-:-:S05]  /*37a0*/  PRMT R0, R58, 0x8880, RZ ;  /* 0x000088803a007816 */ /* 0x004fca00000000ff */
[----:B------:R-:W-:-:S07]  /*37b0*/  IMAD R11, R0, R49, RZ ;  /* 0x00000031000b7224 */ /* 0x000fce00078e02ff */
.L_x_41:
[----:B------:R-:W-:Y:S05]  /*37c0*/  BSYNC B1 ;  /* 0x0000000000017941 */ /* 0x000fea0003800000 */
.L_x_40:
[----:B------:R-:W-:Y:S01]  /*37d0*/  @!P3 IMAD R41, R41, R48, R11 ;  /* 0x000000302929b224 */ /* 0x000fe200078e020b */
[----:B------:R-:W-:Y:S01]  /*37e0*/  BSSY B1, `(.L_x_42) ;  /* 0x0000007000017945 */ /* 0x000fe20003800000 */
[----:B------:R-:W-:-:S03]  /*37f0*/  IADD3.X R3, R9, R21, R10, P5, P4 ;  /* 0x0000001509037210 */ /* 0x000fc60002fe840a */
[----:B------:R1:W-:Y:S01]  /*3800*/  @!P3 STG.E.U8 desc[UR52][R6.64+0x1], R41 ;  /* 0x000001290600b986 */ /* 0x0003e2000c101134 */
[----:B------:R-:W-:Y:S05]  /*3810*/  @P0 BRA `(.L_x_43) ;  /* 0x00000000000c0947 */ /* 0x000fea0003800000 */
[----:B------:R-:W2:Y:S02]  /*3820*/  LDG.E.U8 R58, desc[UR52][R2.64] ;  /* 0x00000034023a7981 */ /* 0x000ea4000c1e1100 */
[----:B--2---:R-:W-:-:S05]  /*3830*/  PRMT R0, R58, 0x8880, RZ ;  /* 0x000088803a007816 */ /* 0x004fca00000000ff */
[----:B------:R-:W-:-:S07]  /*3840*/  IMAD R11, R0, R49, RZ ;  /* 0x00000031000b7224 */ /* 0x000fce00078e02ff */
.L_x_43:
[----:B------:R-:W-:Y:S05]  /*3850*/  BSYNC B1 ;  /* 0x0000000000017941 */ /* 0x000fea0003800000 */
.L_x_42:
[----:B------:R-:W-:Y:S01]  /*3860*/  @!P0 IMAD R9, R42, R48, R11 ;  /* 0x000000302a098224 */ /* 0x000fe200078e020b */
[----:B------:R-:W-:Y:S04]  /*3870*/  BSSY B1, `(.L_x_44) ;  /* 0x0000006000017945 */ /* 0x000fe80003800000 */
[----:B------:R2:W-:Y:S01]  /*3880*/  @!P0 STG.E.U8 desc[UR52][R4.64], R9 ;  /* 0x0000000904008986 */ /* 0x0005e2000c101134 */
[----:B------:R-:W-:Y:S05]  /*3890*/  @P6 BRA `(.L_x_45) ;  /* 0x00000000000c6947 */ /* 0x000fea0003800000 */
[----:B------:R-:W3:Y:S02]  /*38a0*/  LDG.E.U8 R58, desc[UR52][R2.64+0x1] ;  /* 0x00000134023a7981 */ /* 0x000ee4000c1e1100 */
[----:B---3--:R-:W-:-:S05]  /*38b0*/  PRMT R0, R58, 0x8880, RZ ;  /* 0x000088803a007816 */ /* 0x008fca00000000ff */
[----:B------:R-:W-:-:S07]  /*38c0*/  IMAD R11, R0, R49, RZ ;  /* 0x00000031000b7224 */ /* 0x000fce00078e02ff */
.L_x_45:
[----:B------:R-:W-:Y:S05]  /*38d0*/  BSYNC B1 ;  /* 0x0000000000017941 */ /* 0x000fea0003800000 */
.L_x_44:
[----:B------:R-:W-:Y:S01]  /*38e0*/  @!P6 IMAD R43, R43, R48, R11 ;  /* 0x000000302b2be224 */ /* 0x000fe200078e020b */
[----:B------:R-:W-:Y:S04]  /*38f0*/  BSSY B1, `(.L_x_46) ;  /* 0x0000006000017945 */ /* 0x000fe80003800000 */
[----:B------:R3:W-:Y:S01]  /*3900*/  @!P6 STG.E.U8 desc[UR52][R4.64+0x1], R43 ;  /* 0x0000012b0400e986 */ /* 0x0007e2000c101134 */
[----:B------:R-:W-:Y:S05]  /*3910*/  @P2 BRA `(.L_x_47) ;  /* 0x00000000000c2947 */ /* 0x000fea0003800000 */
[----:B------:R-:W4:Y:S02]  /*3920*/  LDG.E.U8 R58, desc[UR52][R12.64+0x8] ;  /* 0x000008340c3a7981 */ /* 0x000f24000c1e1100 */
[----:B----4-:R-:W-:-:S05]  /*3930*/  PRMT R0, R58, 0x8880, RZ ;  /* 0x000088803a007816 */ /* 0x010fca00000000ff */
[----:B------:R-:W-:-:S07]  /*3940*/  IMAD R11, R0, R49, RZ ;  /* 0x00000031000b7224 */ /* 0x000fce00078e02ff */
.L_x_47:
[----:B------:R-:W-:Y:S05]  /*3950*/  BSYNC B1 ;  /* 0x0000000000017941 */ /* 0x000fea0003800000 */
.L_x_46:
[----:B------:R-:W-:Y:S01]  /*3960*/  ISETP.GE.AND P0, PT, R62, 0xa, PT ;  /* 0x0000000a3e00780c */ /* 0x000fe20003f06270 */
[----:B--2---:R-:W-:Y:S01]  /*3970*/  @!P2 IMAD R9, R44, R48, R11 ;  /* 0x000000302c09a224 */ /* 0x004fe200078e020b */
[C---:B------:R-:W-:Y:S01]  /*3980*/  ISETP.GE.AND P3, PT, R62.reuse, 0x11, PT ;  /* 0x000000113e00780c */ /* 0x040fe20003f66270 */
[----:B------:R-:W-:Y:S01]  /*3990*/  BSSY B1, `(.L_x_48) ;  /* 0x000000d000017945 */ /* 0x000fe20003800000 */
[C---:B------:R-:W-:Y:S02]  /*39a0*/  ISETP.LT.OR P6, PT, R61.reuse, 0x1, !P0 ;  /* 0x000000013d00780c */ /* 0x040fe400047c1670 */
[----:B------:R2:W-:Y:S01]  /*39b0*/  @!P2 STG.E.U8 desc[UR52][R6.64+0x8], R9 ;  /* 0x000008090600a986 */ /* 0x0005e2000c101134 */
[----:B------:R-:W-:Y:S02]  /*39c0*/  ISETP.GE.AND P2, PT, R62, 0x12, PT ;  /* 0x000000123e00780c */ /* 0x000fe40003f46270 */
[C---:B------:R-:W-:Y:S02]  /*39d0*/  ISETP.LT.OR P5, PT, R61.reuse, 0x1, !P3 ;  /* 0x000000013d00780c */ /* 0x040fe40005fa1670 */
[----:B------:R-:W-:-:S02]  /*39e0*/  ISETP.LT.OR P1, PT, R61, 0x9, !P1 ;  /* 0x000000093d00780c */ /* 0x000fc40004f21670 */
[C---:B------:R-:W-:Y:S02]  /*39f0*/  ISETP.LT.OR P0, PT, R61.reuse, 0x9, !P0 ;  /* 0x000000093d00780c */ /* 0x040fe40004701670 */
[C---:B------:R-:W-:Y:S02]  /*3a00*/  ISETP.LT.OR P4, PT, R61.reuse, 0x1, !P2 ;  /* 0x000000013d00780c */ /* 0x040fe40005781670 */
[----:B------:R-:W-:Y:S01]  /*3a10*/  ISETP.LT.OR P3, PT, R61, 0x9, !P3 ;  /* 0x000000093d00780c */ /* 0x000fe20005f61670 */
[----:B--2---:R-:W-:-:S12]  /*3a20*/  @P6 BRA `(.L_x_49) ;  /* 0x00000000000c6947 */ /* 0x004fd80003800000 */
[----:B------:R-:W2:Y:S02]  /*3a30*/  LDG.E.U8 R58, desc[UR52][R12.64+0x9] ;  /* 0x000009340c3a7981 */ /* 0x000ea4000c1e1100 */
[----:B--2---:R-:W-:-:S05]  /*3a40*/  PRMT R0, R58, 0x8880, RZ ;  /* 0x000088803a007816 */ /* 0x004fca00000000ff */
[----:B------:R-:W-:-:S07]  /*3a50*/  IMAD R11, R0, R49, RZ ;  /* 0x00000031000b7224 */ /* 0x000fce00078e02ff */
.L_x_49:
[----:B------:R-:W-:Y:S05]  /*3a60*/  BSYNC B1 ;  /* 0x0000000000017941 */ /* 0x000fea0003800000 */
.L_x_48:
[----:B------:R-:W-:Y:S01]  /*3a70*/  @!P6 IMAD R45, R45, R48, R11 ;  /* 0x000000302d2de224 */ /* 0x000fe200078e020b */
[----:B------:R-:W-:Y:S04]  /*3a80*/  BSSY B1, `(.L_x_50) ;  /* 0x0000006000017945 */ /* 0x000fe80003800000 */
[----:B------:R2:W-:Y:S01]  /*3a90*/  @!P6 STG.E.U8 desc[UR52][R6.64+0x9], R45 ;  /* 0x0000092d0600e986 */ /* 0x0005e2000c101134 */
[----:B------:R-:W-:Y:S05]  /*3aa0*/  @P1 BRA `(.L_x_51) ;  /* 0x00000000000c1947 */ /* 0x000fea0003800000 */
[----:B------:R-:W4:Y:S02]  /*3ab0*/  LDG.E.U8 R58, desc[UR52][R2.64+0x8] ;  /* 0x00000834023a7981 */ /* 0x000f24000c1e1100 */
[----:B----4-:R-:W-:-:S05]  /*3ac0*/  PRMT R0, R58, 0x8880, RZ ;  /* 0x000088803a007816 */ /* 0x010fca00000000ff */
[----:B------:R-:W-:-:S07]  /*3ad0*/  IMAD R11, R0, R49, RZ ;  /* 0x00000031000b7224 */ /* 0x000fce00078e02ff */
.L_x_51:
[----:B------:R-:W-:Y:S05]  /*3ae0*/  BSYNC B1 ;  /* 0x0000000000017941 */ /* 0x000fea0003800000 */
.L_x_50:
[----:B------:R-:W-:Y:S01]  /*3af0*/  @!P1 IMAD R9, R46, R48, R11 ;  /* 0x000000302e099224 */ /* 0x000fe200078e020b */
[----:B------:R-:W-:Y:S04]  /*3b00*/  BSSY B1, `(.L_x_52) ;  /* 0x0000006000017945 */ /* 0x000fe80003800000 */
[----:B------:R4:W-:Y:S01]  /*3b10*/  @!P1 STG.E.U8 desc[UR52][R4.64+0x8], R9 ;  /* 0x0000080904009986 */ /* 0x0009e2000c101134 */
[----:B------:R-:W-:Y:S05]  /*3b20*/  @P0 BRA `(.L_x_53) ;  /* 0x00000000000c0947 */ /* 0x000fea0003800000 */
[----:B------:R-:W5:Y:S02]  /*3b30*/  LDG.E.U8 R58, desc[UR52][R2.64+0x9] ;  /* 0x00000934023a7981 */ /* 0x000f64000c1e1100 */
[----:B-----5:R-:W-:-:S05]  /*3b40*/  PRMT R0, R58, 0x8880, RZ ;  /* 0x000088803a007816 */ /* 0x020fca00000000ff */
[----:B------:R-:W-:-:S07]  /*3b50*/  IMAD R11, R0, R49, RZ ;  /* 0x00000031000b7224 */ /* 0x000fce00078e02ff */
.L_x_53:
[----:B------:R-:W-:Y:S05]  /*3b60*/  BSYNC B1 ;  /* 0x0000000000017941 */ /* 0x000fea0003800000 */
.L_x_52:
[----:B------:R-:W-:Y:S01]  /*3b70*/  @!P0 IMAD R47, R47, R48, R11 ;  /* 0x000000302f2f8224 */ /* 0x000fe200078e020b */
[----:B------:R-:W-:Y:S04]  /*3b80*/  BSSY B1, `(.L_x_54) ;  /* 0x0000006000017945 */ /* 0x000fe80003800000 */
[----:B------:R0:W-:Y:S01]  /*3b90*/  @!P0 STG.E.U8 desc[UR52][R4.64+0x9], R47 ;  /* 0x0000092f04008986 */ /* 0x0001e2000c101134 */
[----:B------:R-:W-:Y:S05]  /*3ba0*/  @P5 BRA `(.L_x_55) ;  /* 0x00000000000c5947 */ /* 0x000fea0003800000 */
[----:B------:R-:W5:Y:S02]  /*3bb0*/  LDG.E.U8 R58, desc[UR52][R12.64+0x10] ;  /* 0x000010340c3a7981 */ /* 0x000f64000c1e1100 */
[----:B-----5:R-:W-:-:S05]  /*3bc0*/  PRMT R0, R58, 0x8880, RZ ;  /* 0x000088803a007816 */ /* 0x020fca00000000ff */
[----:B------:R-:W-:-:S07]  /*3bd0*/  IMAD R11, R0, R49, RZ ;  /* 0x00000031000b7224 */ /* 0x000fce00078e02ff */
.L_x_55:
[----:B------:R-:W-:Y:S05]  /*3be0*/  BSYNC B1 ;  /* 0x0000000000017941 */ /* 0x000fea0003800000 */
.L_x_54:
[----:B----4-:R-:W-:Y:S01]  /*3bf0*/  @!P5 IMAD R9, R32, R48, R11 ;  /* 0x000000302009d224 */ /* 0x010fe200078e020b */
[----:B------:R-:W-:Y:S04]  /*3c00*/  BSSY B1, `(.L_x_56) ;  /* 0x0000006000017945 */ /* 0x000fe80003800000 */
[----:B------:R4:W-:Y:S01]  /*3c10*/  @!P5 STG.E.U8 desc[UR52][R6.64+0x10], R9 ;  /* 0x000010090600d986 */ /* 0x0009e2000c101134 */
[----:B------:R-:W-:Y:S05]  /*3c20*/  @P4 BRA `(.L_x_57) ;  /* 0x00000000000c4947 */ /* 0x000fea0003800000 */
[----:B------:R-:W5:Y:S02]  /*3c30*/  LDG.E.U8 R58, desc[UR52][R12.64+0x11] ;  /* 0x000011340c3a7981 */ /* 0x000f64000c1e1100 */
[----:B-----5:R-:W-:-:S05]  /*3c40*/  PRMT R0, R58, 0x8880, RZ ;  /* 0x000088803a007816 */ /* 0x020fca00000000ff */
[----:B------:R-:W-:-:S07]  /*3c50*/  IMAD R11, R0, R49, RZ ;  /* 0x00000031000b7224 */ /* 0x000fce00078e02ff */
.L_x_57:
[----:B------:R-:W-:Y:S05]  /*3c60*/  BSYNC B1 ;  /* 0x0000000000017941 */ /* 0x000fea0003800000 */
.L_x_56:
[----:B------:R-:W-:Y:S01]  /*3c70*/  @!P4 IMAD R33, R33, R48, R11 ;  /* 0x000000302121c224 */ /* 0x000fe200078e020b */
[----:B------:R-:W-:Y:S04]  /*3c80*/  BSSY B1, `(.L_x_58) ;  /* 0x0000006000017945 */ /* 0x000fe80003800000 */
[----:B------:R0:W-:Y:S01]  /*3c90*/  @!P4 STG.E.U8 desc[UR52][R6.64+0x11], R33 ;  /* 0x000011210600c986 */ /* 0x0001e2000c101134 */
[----:B------:R-:W-:Y:S05]  /*3ca0*/  @P3 BRA `(.L_x_59) ;  /* 0x00000000000c3947 */ /* 0x000fea0003800000 */
[----:B------:R-:W5:Y:S02]  /*3cb0*/  LDG.E.U8 R58, desc[UR52][R2.64+0x10] ;  /* 0x00001034023a7981 */ /* 0x000f64000c1e1100 */
[----:B-----5:R-:W-:-:S05]  /*3cc0*/  PRMT R0, R58, 0x8880, RZ ;  /* 0x000088803a007816 */ /* 0x020fca00000000ff */
[----:B------:R-:W-:-:S07]  /*3cd0*/  IMAD R11, R0, R49, RZ ;  /* 0x00000031000b7224 */ /* 0x000fce00078e02ff */
.L_x_59:
[----:B------:R-:W-:Y:S05]  /*3ce0*/  BSYNC B1 ;  /* 0x0000000000017941 */ /* 0x000fea0003800000 */
.L_x_58:
[C---:B------:R-:W-:Y:S01]  /*3cf0*/  ISETP.LT.OR P2, PT, R61.reuse, 0x9, !P2 ;  /* 0x000000093d00780c */ /* 0x040fe20005741670 */
[----:B----4-:R-:W-:Y:S01]  /*3d00*/  @!P3 IMAD R9, R34, R48, R11 ;  /* 0x000000302209b224 */ /* 0x010fe200078e020b */
[C---:B------:R-:W-:Y:S01]  /*3d10*/  ISETP.GE.AND P4, PT, R62.reuse, 0x19, PT ;  /* 0x000000193e00780c */ /* 0x040fe20003f86270 */
[----:B------:R-:W-:Y:S01]  /*3d20*/  BSSY B1, `(.L_x_60) ;  /* 0x000000d000017945 */ /* 0x000fe20003800000 */
[C---:B------:R-:W-:Y:S02]  /*3d30*/  ISETP.GE.AND P1, PT, R62.reuse, 0x1a, PT ;  /* 0x0000001a3e00780c */ /* 0x040fe40003f26270 */
[----:B------:R-:W-:Y:S01]  /*3d40*/  ISETP.GE.AND P0, PT, R62, 0x21, PT ;  /* 0x000000213e00780c */ /* 0x000fe20003f06270 */
[----:B------:R4:W-:Y:S01]  /*3d50*/  @!P3 STG.E.U8 desc[UR52][R4.64+0x10], R9 ;  /* 0x000010090400b986 */ /* 0x0009e2000c101134 */
[C---:B------:R-:W-:Y:S02]  /*3d60*/  ISETP.LT.OR P5, PT, R61.reuse, 0x1, !P4 ;  /* 0x000000013d00780c */ /* 0x040fe400067a1670 */
[----:B------:R-:W-:-:S02]  /*3d70*/  ISETP.LT.OR P3, PT, R61, 0x1, !P1 ;  /* 0x000000013d00780c */ /* 0x000fc40004f61670 */
[C---:B------:R-:W-:Y:S02]  /*3d80*/  ISETP.LT.OR P4, PT, R61.reuse, 0x9, !P4 ;  /* 0x000000093d00780c */ /* 0x040fe40006781670 */
[C---:B------:R-:W-:Y:S02]  /*3d90*/  ISETP.LT.OR P1, PT, R61.reuse, 0x9, !P1 ;  /* 0x000000093d00780c */ /* 0x040fe40004f21670 */
[----:B------:R-:W-:Y:S01]  /*3da0*/  ISETP.LT.OR P6, PT, R61, 0x1, !P0 ;  /* 0x000000013d00780c */ /* 0x000fe200047c1670 */
[----:B------:R-:W-:-:S12]  /*3db0*/  @P2 BRA `(.L_x_61) ;  /* 0x00000000000c2947 */ /* 0x000fd80003800000 */
[----:B------:R-:W5:Y:S02]  /*3dc0*/  LDG.E.U8 R58, desc[UR52][R2.64+0x11] ;  /* 0x00001134023a7981 */ /* 0x000f64000c1e1100 */
[----:B-----5:R-:W-:-:S05]  /*3dd0*/  PRMT R0, R58, 0x8880, RZ ;  /* 0x000088803a007816 */ /* 0x020fca00000000ff */
[----:B------:R-:W-:-:S07]  /*3de0*/  IMAD R11, R0, R49, RZ ;  /* 0x00000031000b7224 */ /* 0x000fce00078e02ff */
.L_x_61:
[----:B------:R-:W-:Y:S05]  /*3df0*/  BSYNC B1 ;  /* 0x0000000000017941 */ /* 0x000fea0003800000 */
.L_x_60:
[----:B------:R-:W-:Y:S01]  /*3e00*/  @!P2 IMAD R35, R35, R48, R11 ;  /* 0x000000302323a224 */ /* 0x000fe200078e020b */
[----:B------:R-:W-:Y:S04]  /*3e10*/  BSSY B1, `(.L_x_62) ;  /* 0x0000006000017945 */ /* 0x000fe80003800000 */
[----:B------:R0:W-:Y:S01]  /*3e20*/  @!P2 STG.E.U8 desc[UR52][R4.64+0x11], R35 ;  /* 0x000011230400a986 */ /* 0x0001e2000c101134 */
[----:B------:R-:W-:Y:S05]  /*3e30*/  @P5 BRA `(.L_x_63) ;  /* 0x00000000000c5947 */ /* 0x000fea0003800000 */
[----:B------:R-:W5:Y:S02]  /*3e40*/  LDG.E.U8 R58, desc[UR52][R12.64+0x18] ;  /* 0x000018340c3a7981 */ /* 0x000f64000c1e1100 */
[----:B-----5:R-:W-:-:S05]  /*3e50*/  PRMT R0, R58, 0x8880, RZ ;  /* 0x000088803a007816 */ /* 0x020fca00000000ff */
[----:B------:R-:W-:-:S07]  /*3e60*/  IMAD R11, R0, R49, RZ ;  /* 0x00000031000b7224 */ /* 0x000fce00078e02ff */
.L_x_63:
[----:B------:R-:W-:Y:S05]  /*3e70*/  BSYNC B1 ;  /* 0x0000000000017941 */ /* 0x000fea0003800000 */
.L_x_62:
[----:B----4-:R-:W-:Y:S01]  /*3e80*/  @!P5 IMAD R9, R36, R48, R11 ;  /* 0x000000302409d224 */ /* 0x010fe200078e020b */
[----:B------:R-:W-:Y:S04]  /*3e90*/  BSSY B1, `(.L_x_64) ;  /* 0x0000006000017945 */ /* 0x000fe80003800000 */
[----:B------:R4:W-:Y:S01]  /*3ea0*/  @!P5 STG.E.U8 desc[UR52][R6.64+0x18], R9 ;  /* 0x000018090600d986 */ /* 0x0009e2000c101134 */
[----:B------:R-:W-:Y:S05]  /*3eb0*/  @P3 BRA `(.L_x_65) ;  /* 0x00000000000c3947 */ /* 0x000fea0003800000 */
[----:B------:R-:W5:Y:S02]  /*3ec0*/  LDG.E.U8 R58, desc[UR52][R12.64+0x19] ;  /* 0x000019340c3a7981 */ /* 0x000f64000c1e1100 */
[----:B-----5:R-:W-:-:S05]  /*3ed0*/  PRMT R0, R58, 0x8880, RZ ;  /* 0x000088803a007816 */ /* 0x020fca00000000ff */
[----:B------:R-:W-:-:S07]  /*3ee0*/  IMAD R11, R0, R49, RZ ;  /* 0x00000031000b7224 */ /* 0x000fce00078e02ff */
.L_x_65:
[----:B------:R-:W-:Y:S05]  /*3ef0*/  BSYNC B1 ;  /* 0x0000000000017941 */ /* 0x000fea0003800000 */
.L_x_64:
[----:B------:R-:W-:Y:S01]  /*3f00*/  @!P3 IMAD R37, R37, R48, R11 ;  /* 0x000000302525b224 */ /* 0x000fe200078e020b */
[----:B------:R-:W-:Y:S04]  /*3f10*/  BSSY B1, `(.L_x_66) ;  /* 0x0000006000017945 */ /* 0x000fe80003800000 */
[----:B------:R0:W-:Y:S01]  /*3f20*/  @!P3 STG.E.U8 desc[UR52][R6.64+0x19], R37 ;  /* 0x000019250600b986 */ /* 0x0001e2000c101134 */
[----:B------:R-:W-:Y:S05]  /*3f30*/  @P4 BRA `(.L_x_67) ;  /* 0x00000000000c4947 */ /* 0x000fea0003800000 */
[----:B------:R-:W5:Y:S02]  /*3f40*/  LDG.E.U8 R58, desc[UR52][R2.64+0x18] ;  /* 0x00001834023a7981 */ /* 0x000f64000c1e1100 */
[----:B-----5:R-:W-:-:S05]  /*3f50*/  PRMT R0, R58, 0x8880, RZ ;  /* 0x000088803a007816 */ /* 0x020fca00000000ff */
[----:B------:R-:W-:-:S07]  /*3f60*/  IMAD R11, R0, R49, RZ ;  /* 0x00000031000b7224 */ /* 0x000fce00078e02ff */
.L_x_67:
[----:B------:R-:W-:Y:S05]  /*3f70*/  BSYNC B1 ;  /* 0x0000000000017941 */ /* 0x000fea0003800000 */
.L_x_66:
[----:B----4-:R-:W-:Y:S01]  /*3f80*/  @!P4 IMAD R9, R38, R48, R11 ;  /* 0x000000302609c224 */ /* 0x010fe200078e020b */
[----:B------:R-:W-:Y:S04]  /*3f90*/  BSSY B1, `(.L_x_68) ;  /* 0x0000006000017945 */ /* 0x000fe80003800000 */
[----:B------:R4:W-:Y:S01]  /*3fa0*/  @!P4 STG.E.U8 desc[UR52][R4.64+0x18], R9 ;  /* 0x000018090400c986 */ /* 0x0009e2000c101134 */
[----:B------:R-:W-:Y:S05]  /*3fb0*/  @P1 BRA `(.L_x_69) ;  /* 0x00000000000c1947 */ /* 0x000fea0003800000 */
[----:B------:R-:W5:Y:S02]  /*3fc0*/  LDG.E.U8 R58, desc[UR52][R2.64+0x19] ;  /* 0x00001934023a7981 */ /* 0x000f64000c1e1100 */
[----:B-----5:R-:W-:-:S05]  /*3fd0*/  PRMT R0, R58, 0x8880, RZ ;  /* 0x000088803a007816 */ /* 0x020fca00000000ff */
[----:B------:R-:W-:-:S07]  /*3fe0*/  IMAD R11, R0, R49, RZ ;  /* 0x00000031000b7224 */ /* 0x000fce00078e02ff */
.L_x_69:
[----:B------:R-:W-:Y:S05]  /*3ff0*/  BSYNC B1 ;  /* 0x0000000000017941 */ /* 0x000fea0003800000 */
.L_x_68:
[----:B------:R-:W-:Y:S01]  /*4000*/  @!P1 IMAD R39, R39, R48, R11 ;  /* 0x0000003027279224 */ /* 0x000fe200078e020b */
[----:B------:R-:W-:Y:S04]  /*4010*/  BSSY B1, `(.L_x_70) ;  /* 0x0000006000017945 */ /* 0x000fe80003800000 */
[----:B------:R0:W-:Y:S01]  /*4020*/  @!P1 STG.E.U8 desc[UR52][R4.64+0x19], R39 ;  /* 0x0000192704009986 */ /* 0x0001e2000c101134 */
[----:B------:R-:W-:Y:S05]  /*4030*/  @P6 BRA `(.L_x_71) ;  /* 0x00000000000c6947 */ /* 0x000fea0003800000 */
[----:B------:R-:W5:Y:S02]  /*4040*/  LDG.E.U8 R58, desc[UR52][R12.64+0x20] ;  /* 0x000020340c3a7981 */ /* 0x000f64000c1e1100 */
[----:B-----5:R-:W-:-:S05]  /*4050*/  PRMT R0, R58, 0x8880, RZ ;  /* 0x000088803a007816 */ /* 0x020fca00000000ff */
[----:B------:R-:W-:-:S07]  /*4060*/  IMAD R11, R0, R49, RZ ;  /* 0x00000031000b7224 */ /* 0x000fce00078e02ff */
.L_x_71:
[----:B------:R-:W-:Y:S05]  /*4070*/  BSYNC B1 ;  /* 0x0000000000017941 */ /* 0x000fea0003800000 */
.L_x_70:
[----:B------:R-:W-:Y:S01]  /*4080*/  ISETP.GE.AND P3, PT, R62, 0x22, PT ;  /* 0x000000223e00780c */ /* 0x000fe20003f66270 */
[----:B----4-:R-:W-:Y:S01]  /*4090*/  @!P6 IMAD R9, R24, R48, R11 ;  /* 0x000000301809e224 */ /* 0x010fe200078e020b */
[C---:B------:R-:W-:Y:S01]  /*40a0*/  ISETP.GE.AND P2, PT, R62.reuse, 0x29, PT ;  /* 0x000000293e00780c */ /* 0x040fe20003f46270 */
[----:B------:R-:W-:Y:S01]  /*40b0*/  BSSY B1, `(.L_x_72) ;  /* 0x000000d000017945 */ /* 0x000fe20003800000 */
[C---:B------:R-:W-:Y:S02]  /*40c0*/  ISETP.LT.OR P4, PT, R61.reuse, 0x1, !P3 ;  /* 0x000000013d00780c */ /* 0x040fe40005f81670 */
        /* <DEDUP_REMOVED lines=11> */
.L_x_73:
[----:B------:R-:W-:Y:S05]  /*4180*/  BSYNC B1 ;  /* 0x0000000000017941 */ /* 0x000fea0003800000 */
.L_x_72:
[----:B------:R-:W-:Y:S01]  /*4190*/  @!P4 IMAD R25, R25, R48, R11 ;  /* 0x000000301919c224 */ /* 0x000fe200078e020b */
[----:B------:R-:W-:Y:S04]  /*41a0*/  BSSY B1, `(.L_x_74) ;  /* 0x0000006000017945 */ /* 0x000fe80003800000 */
[----:B------:R0:W-:Y:S01]  /*41b0*/  @!P4 STG.E.U8 desc[UR52][R6.64+0x21], R25 ;  /* 0x000021190600c986 */ /* 0x0001e2000c101134 */
[----:B------:R-:W-:Y:S05]  /*41c0*/  @P0 BRA `(.L_x_75) ;  /* 0x00000000000c0947 */ /* 0x000fea0003800000 */
[----:B------:R-:W5:Y:S02]  /*41d0*/  LDG.E.U8 R58, desc[UR52][R2.64+0x20] ;  /* 0x00002034023a7981 */ /* 0x000f64000c1e1100 */
[----:B-----5:R-:W-:-:S05]  /*41e0*/  PRMT R0, R58, 0x8880, RZ ;  /* 0x000088803a007816 */ /* 0x020fca00000000ff */
[----:B------:R-:W-:-:S07]  /*41f0*/  IMAD R11, R0, R49, RZ ;  /* 0x00000031000b7224 */ /* 0x000fce00078e02ff */
.L_x_75:
[----:B------:R-:W-:Y:S05]  /*4200*/  BSYNC B1 ;  /* 0x0000000000017941 */ /* 0x000fea0003800000 */
.L_x_74:
[----:B----4-:R-:W-:Y:S01]  /*4210*/  @!P0 IMAD R9, R26, R48, R11 ;  /* 0x000000301a098224 */ /* 0x010fe200078e020b */
[----:B------:R-:W-:Y:S04]  /*4220*/  BSSY B1, `(.L_x_76) ;  /* 0x0000006000017945 */ /* 0x000fe80003800000 */
[----:B------:R4:W-:Y:S01]  /*4230*/  @!P0 STG.E.U8 desc[UR52][R4.64+0x20], R9 ;  /* 0x0000200904008986 */ /* 0x0009e2000c101134 */
[----:B------:R-:W-:Y:S05]  /*4240*/  @P3 BRA `(.L_x_77) ;  /* 0x00000000000c3947 */ /* 0x000fea0003800000 */
[----:B------:R-:W5:Y:S02]  /*4250*/  LDG.E.U8 R58, desc[UR52][R2.64+0x21] ;  /* 0x00002134023a7981 */ /* 0x000f64000c1e1100 */
[----:B-----5:R-:W-:-:S05]  /*4260*/  PRMT R0, R58, 0x8880, RZ ;  /* 0x000088803a007816 */ /* 0x020fca00000000ff */
[----:B------:R-:W-:-:S07]  /*4270*/  IMAD R11, R0, R49, RZ ;  /* 0x00000031000b7224 */ /* 0x000fce00078e02ff */
.L_x_77:
[----:B------:R-:W-:Y:S05]  /*4280*/  BSYNC B1 ;  /* 0x0000000000017941 */ /* 0x000fea0003800000 */
.L_x_76:
[----:B------:R-:W-:Y:S01]  /*4290*/  @!P3 IMAD R27, R27, R48, R11 ;  /* 0x000000301b1bb224 */ /* 0x000fe200078e020b */
[----:B------:R-:W-:Y:S04]  /*42a0*/  BSSY B1, `(.L_x_78) ;  /* 0x0000006000017945 */ /* 0x000fe80003800000 */
[----:B------:R0:W-:Y:S01]  /*42b0*/  @!P3 STG.E.U8 desc[UR52][R4.64+0x21], R27 ;  /* 0x0000211b0400b986 */ /* 0x0001e2000c101134 */
[----:B------:R-:W-:Y:S05]  /*42c0*/  @P6 BRA `(.L_x_79) ;  /* 0x00000000000c6947 */ /* 0x000fea0003800000 */
[----:B------:R-:W5:Y:S02]  /*42d0*/  LDG.E.U8 R58, desc[UR52][R12.64+0x28] ;  /* 0x000028340c3a7981 */ /* 0x000f64000c1e1100 */
[----:B-----5:R-:W-:-:S05]  /*42e0*/  PRMT R0, R58, 0x8880, RZ ;  /* 0x000088803a007816 */ /* 0x020fca00000000ff */
[----:B------:R-:W-:-:S07]  /*42f0*/  IMAD R11, R0, R49, RZ ;  /* 0x00000031000b7224 */ /* 0x000fce00078e02ff */
.L_x_79:
[----:B------:R-:W-:Y:S05]  /*4300*/  BSYNC B1 ;  /* 0x0000000000017941 */ /* 0x000fea0003800000 */
.L_x_78:
[----:B----4-:R-:W-:Y:S01]  /*4310*/  @!P6 IMAD R9, R28, R48, R11 ;  /* 0x000000301c09e224 */ /* 0x010fe200078e020b */
[----:B------:R-:W-:Y:S04]  /*4320*/  BSSY B1, `(.L_x_80) ;  /* 0x0000006000017945 */ /* 0x000fe80003800000 */
[----:B------:R4:W-:Y:S01]  /*4330*/  @!P6 STG.E.U8 desc[UR52][R6.64+0x28], R9 ;  /* 0x000028090600e986 */ /* 0x0009e2000c101134 */
[----:B------:R-:W-:Y:S05]  /*4340*/  @P5 BRA `(.L_x_81) ;  /* 0x00000000000c5947 */ /* 0x000fea0003800000 */
[----:B------:R-:W5:Y:S02]  /*4350*/  LDG.E.U8 R58, desc[UR52][R12.64+0x29] ;  /* 0x000029340c3a7981 */ /* 0x000f64000c1e1100 */
[----:B-----5:R-:W-:-:S05]  /*4360*/  PRMT R0, R58, 0x8880, RZ ;  /* 0x000088803a007816 */ /* 0x020fca00000000ff */
[----:B------:R-:W-:-:S07]  /*4370*/  IMAD R11, R0, R49, RZ ;  /* 0x00000031000b7224 */ /* 0x000fce00078e02ff */
.L_x_81:
[----:B------:R-:W-:Y:S05]  /*4380*/  BSYNC B1 ;  /* 0x0000000000017941 */ /* 0x000fea0003800000 */
.L_x_80:
[----:B------:R-:W-:Y:S01]  /*4390*/  @!P5 IMAD R29, R29, R48, R11 ;  /* 0x000000301d1dd224 */ /* 0x000fe200078e020b */
[----:B------:R-:W-:Y:S04]  /*43a0*/  BSSY B1, `(.L_x_82) ;  /* 0x0000006000017945 */ /* 0x000fe80003800000 */
[----:B------:R0:W-:Y:S01]  /*43b0*/  @!P5 STG.E.U8 desc[UR52][R6.64+0x29], R29 ;  /* 0x0000291d0600d986 */ /* 0x0001e2000c101134 */
[----:B------:R-:W-:Y:S05]  /*43c0*/  @P2 BRA `(.L_x_83) ;  /* 0x00000000000c2947 */ /* 0x000fea0003800000 */
[----:B------:R-:W5:Y:S02]  /*43d0*/  LDG.E.U8 R58, desc[UR52][R2.64+0x28] ;  /* 0x00002834023a7981 */ /* 0x000f64000c1e1100 */
[----:B-----5:R-:W-:-:S05]  /*43e0*/  PRMT R0, R58, 0x8880, RZ ;  /* 0x000088803a007816 */ /* 0x020fca00000000ff */
[----:B------:R-:W-:-:S07]  /*43f0*/  IMAD R11, R0, R49, RZ ;  /* 0x00000031000b7224 */ /* 0x000fce00078e02ff */
.L_x_83:
[----:B------:R-:W-:Y:S05]  /*4400*/  BSYNC B1 ;  /* 0x0000000000017941 */ /* 0x000fea0003800000 */
.L_x_82:
[----:B012-4-:R-:W-:Y:S01]  /*4410*/  @!P2 IMAD R7, R30, R48, R11 ;  /* 0x000000301e07a224 */ /* 0x017fe200078e020b */
[----:B------:R-:W-:Y:S01]  /*4420*/  ISETP.LT.OR P1, PT, R61, 0x9, !P1 ;  /* 0x000000093d00780c */ /* 0x000fe20004f21670 */
[----:B------:R-:W-:Y:S03]  /*4430*/  BSSY B1, `(.L_x_84) ;  /* 0x0000006000017945 */ /* 0x000fe60003800000 */
[----:B------:R0:W-:Y:S09]  /*4440*/  @!P2 STG.E.U8 desc[UR52][R4.64+0x28], R7 ;  /* 0x000028070400a986 */ /* 0x0001f2000c101134 */
[----:B------:R-:W-:Y:S05]  /*4450*/  @P1 BRA `(.L_x_85) ;  /* 0x00000000000c1947 */ /* 0x000fea0003800000 */
[----:B------:R-:W2:Y:S02]  /*4460*/  LDG.E.U8 R58, desc[UR52][R2.64+0x29] ;  /* 0x00002934023a7981 */ /* 0x000ea4000c1e1100 */
[----:B--2---:R-:W-:-:S05]  /*4470*/  PRMT R0, R58, 0x8880, RZ ;  /* 0x000088803a007816 */ /* 0x004fca00000000ff */
[----:B------:R-:W-:-:S07]  /*4480*/  IMAD R11, R0, R49, RZ ;  /* 0x00000031000b7224 */ /* 0x000fce00078e02ff */
.L_x_85:
[----:B------:R-:W-:Y:S05]  /*4490*/  BSYNC B1 ;  /* 0x0000000000017941 */ /* 0x000fea0003800000 */
.L_x_84:
[----:B------:R-:W-:Y:S01]  /*44a0*/  IMAD R11, R31, R48, R11 ;  /* 0x000000301f0b7224 */ /* 0x000fe200078e020b */
[----:B------:R-:W-:Y:S06]  /*44b0*/  @P1 BRA `(.L_x_86) ;  /* 0x0000000400581947 */ /* 0x000fec0003800000 */
[----:B------:R1:W-:Y:S01]  /*44c0*/  STG.E.U8 desc[UR52][R4.64+0x29], R11 ;  /* 0x0000290b04007986 */ /* 0x0003e2000c101134 */
[----:B------:R-:W-:Y:S05]  /*44d0*/  BRA `(.L_x_86) ;  /* 0x0000000400507947 */ /* 0x000fea0003800000 */
.L_x_37:
[C---:B------:R-:W-:Y:S02]  /*44e0*/  ISETP.GE.AND P0, PT, R62.reuse, 0x1, PT ;  /* 0x000000013e00780c */ /* 0x040fe40003f06270 */
[C---:B------:R-:W-:Y:S02]  /*44f0*/  ISETP.GE.AND P5, PT, R62.reuse, 0x2, PT ;  /* 0x000000023e00780c */ /* 0x040fe40003fa6270 */
[C---:B------:R-:W-:Y:S02]  /*4500*/  ISETP.LT.OR P1, PT, R61.reuse, 0x1, !P0 ;  /* 0x000000013d00780c */ /* 0x040fe40004721670 */
[C---:B------:R-:W-:Y:S02]  /*4510*/  ISETP.LT.OR P3, PT, R61.reuse, 0x1, !P5 ;  /* 0x000000013d00780c */ /* 0x040fe40006f61670 */
[----:B------:R-:W-:Y:S02]  /*4520*/  ISETP.LT.OR P0, PT, R61, 0x9, !P0 ;  /* 0x000000093d00780c */ /* 0x000fe40004701670 */
[----:B------:R-:W-:-:S02]  /*4530*/  ISETP.GE.AND P2, PT, R62, 0x9, PT ;  /* 0x000000093e00780c */ /* 0x000fc40003f46270 */
[C---:B------:R-:W-:Y:S02]  /*4540*/  ISETP.LT.OR P5, PT, R61.reuse, 0x9, !P5 ;  /* 0x000000093d00780c */ /* 0x040fe40006fa1670 */
[C---:B------:R-:W-:Y:S02]  /*4550*/  ISETP.LT.OR P4, PT, R61.reuse, 0x1, !P2 ;  /* 0x000000013d00780c */ /* 0x040fe40005781670 */
[----:B------:R-:W-:Y:S01]  /*4560*/  ISETP.LT.OR P2, PT, R61, 0x9, !P2 ;  /* 0x000000093d00780c */ /* 0x000fe20005741670 */
[-C--:B------:R-:W-:Y:S02]  /*4570*/  @!P1 IMAD R3, R40, R48.reuse, RZ ;  /* 0x0000003028039224 */ /* 0x080fe400078e02ff */
[-C--:B------:R-:W-:Y:S02]  /*4580*/  @!P3 IMAD R41, R41, R48.reuse, RZ ;  /* 0x000000302929b224 */ /* 0x080fe400078e02ff */
[----:B------:R-:W-:Y:S01]  /*4590*/  @!P0 IMAD R9, R42, R48, RZ ;  /* 0x000000302a098224 */ /* 0x000fe200078e02ff */
[----:B------:R0:W-:Y:S01]  /*45a0*/  @!P1 STG.E.U8 desc[UR52][R6.64], R3 ;  /* 0x0000000306009986 */ /* 0x0001e2000c101134 */
[----:B------:R-:W-:-:S02]  /*45b0*/  ISETP.GE.AND P1, PT, R62, 0xa, PT ;  /* 0x0000000a3e00780c */ /* 0x000fc40003f26270 */
[-C--:B------:R-:W-:Y:S01]  /*45c0*/  @!P5 IMAD R43, R43, R48.reuse, RZ ;  /* 0x000000302b2bd224 */ /* 0x080fe200078e02ff */
[----:B------:R-:W-:Y:S01]  /*45d0*/  @!P3 STG.E.U8 desc[UR52][R6.64+0x1], R41 ;  /* 0x000001290600b986 */ /* 0x000fe2000c101134 */
[-C--:B------:R-:W-:Y:S01]  /*45e0*/  @!P4 IMAD R11, R44, R48.reuse, RZ ;  /* 0x000000302c0bc224 */ /* 0x080fe200078e02ff */
[C---:B------:R-:W-:Y:S02]  /*45f0*/  ISETP.LT.OR P6, PT, R61.reuse, 0x1, !P1 ;  /* 0x000000013d00780c */ /* 0x040fe40004fc1670 */
[----:B------:R1:W-:Y:S01]  /*4600*/  @!P0 STG.E.U8 desc[UR52][R4.64], R9 ;  /* 0x0000000904008986 */ /* 0x0003e2000c101134 */
[C---:B------:R-:W-:Y:S02]  /*4610*/  ISETP.GE.AND P0, PT, R62.reuse, 0x12, PT ;  /* 0x000000123e00780c */ /* 0x040fe40003f06270 */
[----:B------:R-:W-:Y:S01]  /*4620*/  ISETP.GE.AND P3, PT, R62, 0x11, PT ;  /* 0x000000113e00780c */ /* 0x000fe20003f66270 */
[----:B------:R-:W-:Y:S01]  /*4630*/  @!P5 STG.E.U8 desc[UR52][R4.64+0x1], R43 ;  /* 0x0000012b0400d986 */ /* 0x000fe2000c101134 */
[C---:B------:R-:W-:Y:S01]  /*4640*/  ISETP.LT.OR P1, PT, R61.reuse, 0x9, !P1 ;  /* 0x000000093d00780c */ /* 0x040fe20004f21670 */
[----:B0-----:R-:W-:Y:S01]  /*4650*/  @!P2 IMAD R3, R46, R48, RZ ;  /* 0x000000302e03a224 */ /* 0x001fe200078e02ff */
[C---:B------:R-:W-:Y:S01]  /*4660*/  ISETP.LT.OR P5, PT, R61.reuse, 0x1, !P3 ;  /* 0x000000013d00780c */ /* 0x040fe20005fa1670 */
[----:B------:R0:W-:Y:S01]  /*4670*/  @!P4 STG.E.U8 desc[UR52][R6.64+0x8], R11 ;  /* 0x0000080b0600c986 */ /* 0x0001e2000c101134 */
[----:B------:R-:W-:-:S02]  /*4680*/  ISETP.LT.OR P4, PT, R61, 0x1, !P0 ;  /* 0x000000013d00780c */ /* 0x000fc40004781670 */
[----:B------:R-:W-:Y:S01]  /*4690*/  ISETP.LT.OR P3, PT, R61, 0x9, !P3 ;  /* 0x000000093d00780c */ /* 0x000fe20005f61670 */
[----:B------:R-:W-:-:S05]  /*46a0*/  @!P6 IMAD R45, R45, R48, RZ ;  /* 0x000000302d2de224 */ /* 0x000fca00078e02ff */
[----:B------:R-:W-:Y:S01]  /*46b0*/  @!P6 STG.E.U8 desc[UR52][R6.64+0x9], R45 ;  /* 0x0000092d0600e986 */ /* 0x000fe2000c101134 */
[-C--:B------:R-:W-:Y:S02]  /*46c0*/  @!P1 IMAD R47, R47, R48.reuse, RZ ;  /* 0x000000302f2f9224 */ /* 0x080fe400078e02ff */
[-C--:B-1----:R-:W-:Y:S01]  /*46d0*/  @!P5 IMAD R9, R32, R48.reuse, RZ ;  /* 0x000000302009d224 */ /* 0x082fe200078e02ff */
[----:B------:R1:W-:Y:S01]  /*46e0*/  @!P2 STG.E.U8 desc[UR52][R4.64+0x8], R3 ;  /* 0x000008030400a986 */ /* 0x0003e2000c101134 */
[-C--:B------:R-:W-:Y:S01]  /*46f0*/  @!P4 IMAD R33, R33, R48.reuse, RZ ;  /* 0x000000302121c224 */ /* 0x080fe200078e02ff */
[----:B------:R-:W-:Y:S01]  /*4700*/  ISETP.GE.AND P2, PT, R62, 0x1a, PT ;  /* 0x0000001a3e00780c */ /* 0x000fe20003f46270 */
[----:B0-----:R-:W-:Y:S01]  /*4710*/  @!P3 IMAD R11, R34, R48, RZ ;  /* 0x00000030220bb224 */ /* 0x001fe200078e02ff */
[----:B------:R-:W-:Y:S01]  /*4720*/  @!P1 STG.E.U8 desc[UR52][R4.64+0x9], R47 ;  /* 0x0000092f04009986 */ /* 0x000fe2000c101134 */
[----:B------:R-:W-:-:S03]  /*4730*/  ISETP.GE.AND P1, PT, R62, 0x19, PT ;  /* 0x000000193e00780c */ /* 0x000fc60003f26270 */
[----:B------:R-:W-:Y:S01]  /*4740*/  @!P4 STG.E.U8 desc[UR52][R6.64+0x11], R33 ;  /* 0x000011210600c986 */ /* 0x000fe2000c101134 */
[C---:B------:R-:W-:Y:S02]  /*4750*/  ISETP.LT.OR P4, PT, R61.reuse, 0x9, !P0 ;  /* 0x000000093d00780c */ /* 0x040fe40004781670 */
[C---:B------:R-:W-:Y:S01]  /*4760*/  ISETP.LT.OR P0, PT, R61.reuse, 0x9, !P2 ;  /* 0x000000093d00780c */ /* 0x040fe20005701670 */
[----:B------:R0:W-:Y:S01]  /*4770*/  @!P5 STG.E.U8 desc[UR52][R6.64+0x10], R9 ;  /* 0x000010090600d986 */ /* 0x0001e2000c101134 */
[C---:B------:R-:W-:Y:S02]  /*4780*/  ISETP.LT.OR P5, PT, R61.reuse, 0x1, !P2 ;  /* 0x000000013d00780c */ /* 0x040fe400057a1670 */
[C---:B------:R-:W-:Y:S01]  /*4790*/  ISETP.LT.OR P6, PT, R61.reuse, 0x1, !P1 ;  /* 0x000000013d00780c */ /* 0x040fe20004fc1670 */
[----:B------:R2:W-:Y:S01]  /*47a0*/  @!P3 STG.E.U8 desc[UR52][R4.64+0x10], R11 ;  /* 0x0000100b0400b986 */ /* 0x0005e2000c101134 */
[----:B------:R-:W-:Y:S02]  /*47b0*/  ISETP.GE.AND P2, PT, R62, 0x21, PT ;  /* 0x000000213e00780c */ /* 0x000fe40003f46270 */
[----:B------:R-:W-:-:S02]  /*47c0*/  ISETP.LT.OR P1, PT, R61, 0x9, !P1 ;  /* 0x000000093d00780c */ /* 0x000fc40004f21670 */
[----:B------:R-:W-:Y:S01]  /*47d0*/  ISETP.LT.OR P3, PT, R61, 0x1, !P2 ;  /* 0x000000013d00780c */ /* 0x000fe20005761670 */
[-C--:B------:R-:W-:Y:S01]  /*47e0*/  @!P4 IMAD R35, R35, R48.reuse, RZ ;  /* 0x000000302323c224 */ /* 0x080fe200078e02ff */
[----:B------:R-:W-:Y:S01]  /*47f0*/  ISETP.LT.OR P2, PT, R61, 0x9, !P2 ;  /* 0x000000093d00780c */ /* 0x000fe20005741670 */
[-C--:B------:R-:W-:Y:S02]  /*4800*/  @!P0 IMAD R39, R39, R48.reuse, RZ ;  /* 0x0000003027278224 */ /* 0x080fe400078e02ff */
[-C--:B------:R-:W-:Y:S01]  /*4810*/  @!P5 IMAD R37, R37, R48.reuse, RZ ;  /* 0x000000302525d224 */ /* 0x080fe200078e02ff */
[----:B------:R-:W-:Y:S01]  /*4820*/  @!P4 STG.E.U8 desc[UR52][R4.64+0x11], R35 ;  /* 0x000011230400c986 */ /* 0x000fe2000c101134 */
[-C--:B-1----:R-:W-:Y:S01]  /*4830*/  @!P6 IMAD R3, R36, R48.reuse, RZ ;  /* 0x000000302403e224 */ /* 0x082fe200078e02ff */
[----:B------:R-:W-:Y:S02]  /*4840*/  ISETP.GE.AND P4, PT, R62, 0x22, PT ;  /* 0x000000223e00780c */ /* 0x000fe40003f86270 */
[----:B------:R-:W-:Y:S01]  /*4850*/  @!P5 STG.E.U8 desc[UR52][R6.64+0x19], R37 ;  /* 0x000019250600d986 */ /* 0x000fe2000c101134 */
[-C--:B0-----:R-:W-:Y:S01]  /*4860*/  @!P1 IMAD R9, R38, R48.reuse, RZ ;  /* 0x0000003026099224 */ /* 0x081fe200078e02ff */
[----:B------:R-:W-:Y:S01]  /*4870*/  ISETP.GE.AND P5, PT, R62, 0x2a, PT ;  /* 0x0000002a3e00780c */ /* 0x000fe20003fa6270 */
[----:B--2---:R-:W-:Y:S01]  /*4880*/  @!P3 IMAD R11, R24, R48, RZ ;  /* 0x00000030180bb224 */ /* 0x004fe200078e02ff */
[----:B------:R0:W-:Y:S01]  /*4890*/  @!P6 STG.E.U8 desc[UR52][R6.64+0x18], R3 ;  /* 0x000018030600e986 */ /* 0x0001e2000c101134 */
        /* <DEDUP_REMOVED lines=8> */
[C---:B------:R-:W-:Y:S01]  /*4920*/  ISETP.LT.OR P3, PT, R61.reuse, 0x1, !P5 ;  /* 0x000000013d00780c */ /* 0x040fe20006f61670 */
[----:B0-----:R-:W-:Y:S01]  /*4930*/  @!P2 IMAD R3, R26, R48, RZ ;  /* 0x000000301a03a224 */ /* 0x001fe200078e02ff */
[----:B------:R-:W-:-:S03]  /*4940*/  ISETP.LT.OR P5, PT, R61, 0x9, !P5 ;  /* 0x000000093d00780c */ /* 0x000fc60006fa1670 */
[-C--:B------:R-:W-:Y:S02]  /*4950*/  @!P0 IMAD R25, R25, R48.reuse, RZ ;  /* 0x0000003019198224 */ /* 0x080fe400078e02ff */
[-C--:B------:R-:W-:Y:S02]  /*4960*/  @!P4 IMAD R27, R27, R48.reuse, RZ ;  /* 0x000000301b1bc224 */ /* 0x080fe400078e02ff */
[-C--:B-1----:R-:W-:Y:S01]  /*4970*/  @!P1 IMAD R9, R28, R48.reuse, RZ ;  /* 0x000000301c099224 */ /* 0x082fe200078e02ff */
[----:B------:R0:W-:Y:S01]  /*4980*/  @!P0 STG.E.U8 desc[UR52][R6.64+0x21], R25 ;  /* 0x0000211906008986 */ /* 0x0001e2000c101134 */
[-C--:B--2---:R-:W-:Y:S02]  /*4990*/  @!P6 IMAD R11, R30, R48.reuse, RZ ;  /* 0x000000301e0be224 */ /* 0x084fe400078e02ff */
[-C--:B------:R-:W-:Y:S01]  /*49a0*/  @!P3 IMAD R29, R29, R48.reuse, RZ ;  /* 0x000000301d1db224 */ /* 0x080fe200078e02ff */
[----:B------:R0:W-:Y:S01]  /*49b0*/  @!P2 STG.E.U8 desc[UR52][R4.64+0x20], R3 ;  /* 0x000020030400a986 */ /* 0x0001e2000c101134 */
[----:B------:R-:W-:-:S03]  /*49c0*/  @!P5 IMAD R31, R31, R48, RZ ;  /* 0x000000301f1fd224 */ /* 0x000fc600078e02ff */
[----:B------:R0:W-:Y:S04]  /*49d0*/  @!P4 STG.E.U8 desc[UR52][R4.64+0x21], R27 ;  /* 0x0000211b0400c986 */ /* 0x0001e8000c101134 */
[----:B------:R0:W-:Y:S04]  /*49e0*/  @!P1 STG.E.U8 desc[UR52][R6.64+0x28], R9 ;  /* 0x0000280906009986 */ /* 0x0001e8000c101134 */
[----:B------:R0:W-:Y:S04]  /*49f0*/  @!P3 STG.E.U8 desc[UR52][R6.64+0x29], R29 ;  /* 0x0000291d0600b986 */ /* 0x0001e8000c101134 */
[----:B------:R0:W-:Y:S04]  /*4a00*/  @!P6 STG.E.U8 desc[UR52][R4.64+0x28], R11 ;  /* 0x0000280b0400e986 */ /* 0x0001e8000c101134 */
[----:B------:R0:W-:Y:S02]  /*4a10*/  @!P5 STG.E.U8 desc[UR52][R4.64+0x29], R31 ;  /* 0x0000291f0400d986 */ /* 0x0001e4000c101134 */
.L_x_86:
[----:B------:R-:W-:Y:S05]  /*4a20*/  BSYNC B0 ;  /* 0x0000000000007941 */ /* 0x000fea0003800000 */
.L_x_36:
[----:B------:R-:W-:Y:S01]  /*4a30*/  IMAD.U32 R2, RZ, RZ, UR50 ;  /* 0x00000032ff027e24 */ /* 0x000fe2000f8e00ff */
[----:B------:R-:W-:Y:S01]  /*4a40*/  ULDC.64 UR4, c[0x0][0x650] ;  /* 0x0001940000047ab9 */ /* 0x000fe20000000a00 */
[----:B------:R-:W-:Y:S01]  /*4a50*/  IMAD.U32 R0, RZ, RZ, UR39 ;  /* 0x00000027ff007e24 */ /* 0x000fe2000f8e00ff */
[----:B------:R2:W-:Y:S01]  /*4a60*/  SYNCS.ARRIVE.TRANS64.A1T0 RZ, [R56+UR44], RZ ;  /* 0x000000ff38ff79a7 */ /* 0x0005e2000810002c */
[----:B0-----:R-:W-:Y:S01]  /*4a70*/  IMAD.U32 R3, RZ, RZ, UR51 ;  /* 0x00000033ff037e24 */ /* 0x001fe2000f8e00ff */
[C---:B------:R-:W-:Y:S01]  /*4a80*/  LEA R16, P0, R2.reuse, R16, 0x1 ;  /* 0x0000001002107211 */ /* 0x040fe200078008ff */
[----:B------:R-:W-:Y:S02]  /*4a90*/  IMAD.MOV.U32 R19, RZ, RZ, -0x1 ;  /* 0xffffffffff137424 */ /* 0x000fe400078e00ff */
[----:B------:R-:W-:Y:S01]  /*4aa0*/  IMAD.MOV.U32 R18, RZ, RZ, -0x1 ;  /* 0xffffffffff127424 */ /* 0x000fe200078e00ff */
[----:B------:R-:W-:Y:S01]  /*4ab0*/  LEA.HI.X R17, R2, R17, R0, 0x1, P0 ;  /* 0x0000001102117211 */ /* 0x000fe200000f0c00 */
[----:B------:R-:W-:Y:S01]  /*4ac0*/  IMAD.MOV.U32 R2, RZ, RZ, -0x1 ;  /* 0xffffffffff027424 */ /* 0x000fe200078e00ff */
[----:B------:R-:W-:-:S02]  /*4ad0*/  ISETP.GE.U32.AND P0, PT, R16, UR4, PT ;  /* 0x0000000410007c0c */ /* 0x000fc4000bf06070 */
[----:B------:R-:W-:Y:S02]  /*4ae0*/  PRMT R0, RZ, 0x7610, R0 ;  /* 0x00007610ff007816 */ /* 0x000fe40000000000 */
[----:B------:R-:W-:-:S13]  /*4af0*/  ISETP.GE.U32.AND.EX P0, PT, R17, UR5, PT, P0 ;  /* 0x0000000511007c0c */ /* 0x000fda000bf06100 */
[----:B--2---:R-:W-:Y:S05]  /*4b00*/  @P0 BRA `(.L_x_87) ;  /* 0x00000004008c0947 */ /* 0x004fea0003800000 */
[----:B------:R-:W0:Y:S01]  /*4b10*/  S2UR UR6, SR_CTAID.X ;  /* 0x00000000000679c3 */ /* 0x000e220000002500 */
[----:B------:R-:W-:Y:S01]  /*4b20*/  ULDC.64 UR4, c[0x0][0x628] ;  /* 0x00018a0000047ab9 */ /* 0x000fe20000000a00 */
[----:B------:R-:W-:Y:S01]  /*4b30*/  ULDC UR7, c[0x0][0x150] ;  /* 0x0000540000077ab9 */ /* 0x000fe20000000800 */
[----:B------:R-:W-:Y:S01]  /*4b40*/  ISETP.NE.U32.AND P0, PT, RZ, UR4, PT ;  /* 0x00000004ff007c0c */ /* 0x000fe2000bf05070 */
[----:B------:R-:W-:Y:S01]  /*4b50*/  ULDC UR15, c[0x0][0x630] ;  /* 0x00018c00000f7ab9 */ /* 0x000fe20000000800 */
[C---:B------:R-:W-:Y:S01]  /*4b60*/  R2UR UR16, R16.reuse ;  /* 0x00000000101072ca */ /* 0x040fe200000e0000 */
[----:B------:R-:W-:Y:S01]  /*4b70*/  ULDC UR18, c[0x0][0x154] ;  /* 0x0000550000127ab9 */ /* 0x000fe20000000800 */
[----:B------:R-:W-:Y:S01]  /*4b80*/  ISETP.NE.AND.EX P0, PT, RZ, UR5, PT, P0 ;  /* 0x00000005ff007c0c */ /* 0x000fe2000bf05300 */
[----:B------:R-:W2:Y:S01]  /*4b90*/  S2UR UR21, SR_CTAID.Y ;  /* 0x00000000001579c3 */ /* 0x000ea20000002600 */
[----:B------:R-:W-:Y:S02]  /*4ba0*/  R2UR UR17, R17 ;  /* 0x00000000111172ca */ /* 0x000fe400000e0000 */
[----:B------:R-:W-:-:S02]  /*4bb0*/  R2UR UR12, R16 ;  /* 0x00000000100c72ca */ /* 0x000fc400000e0000 */
[----:B------:R-:W-:Y:S02]  /*4bc0*/  R2UR UR13, R17 ;  /* 0x00000000110d72ca */ /* 0x000fe400000e0000 */
[----:B0-----:R-:W-:-:S05]  /*4bd0*/  I2FP.F32.U32 R0, UR6 ;  /* 0x0000000600007c45 */ /* 0x001fca0008201000 */
[----:B------:R-:W-:-:S04]  /*4be0*/  FMUL R0, R0, UR7 ;  /* 0x0000000700007c20 */ /* 0x000fc80008400000 */
[----:B------:R0:W4:Y:S01]  /*4bf0*/  F2I.U32.TRUNC.NTZ R2, R0 ;  /* 0x0000000000027305 */ /* 0x000122000020f000 */
[----:B--2---:R-:W-:Y:S05]  /*4c00*/  @!P0 BRA `(.L_x_88) ;  /* 0x0000000000308947 */ /* 0x004fea0003800000 */
        /* <DEDUP_REMOVED lines=12> */
.L_x_88:
[----:B------:R-:W-:Y:S01]  /*4cd0*/  USHF.R.U64 UR8, UR12, UR15, UR13 ;  /* 0x0000000f0c087299 */ /* 0x000fe2000800120d */
[----:B0-----:R-:W-:Y:S01]  /*4ce0*/  I2FP.F32.U32 R0, UR21 ;  /* 0x0000001500007c45 */ /* 0x001fe20008201000 */
[----:B------:R-:W-:Y:S02]  /*4cf0*/  USHF.R.U32.HI UR4, URZ, UR15, UR13 ;  /* 0x0000000f3f047299 */ /* 0x000fe4000801160d */
[----:B------:R-:W-:Y:S02]  /*4d00*/  UIADD3 UR7, UP0, URZ, -UR8, URZ ;  /* 0x800000083f077290 */ /* 0x000fe4000ff1e03f */
[----:B------:R-:W-:Y:S01]  /*4d10*/  FMUL R0, R0, UR18 ;  /* 0x0000001200007c20 */ /* 0x000fe20008400000 */
[----:B------:R-:W-:Y:S01]  /*4d20*/  ULDC.64 UR12, c[0x0][0x620] ;  /* 0x00018800000c7ab9 */ /* 0x000fe20000000a00 */
[----:B------:R-:W-:Y:S01]  /*4d30*/  UIADD3.X UR4, URZ, ~UR4, URZ, UP0, !UPT ;  /* 0x800000043f047290 */ /* 0x000fe200087fe43f */
[----:B------:R-:W-:Y:S01]  /*4d40*/  UMOV UR10, UR16 ;  /* 0x00000010000a7c82 */ /* 0x000fe20008000000 */
[----:B------:R-:W-:-:S02]  /*4d50*/  UMOV UR11, UR17 ;  /* 0x00000011000b7c82 */ /* 0x000fc40008000000 */
[----:B------:R-:W0:Y:S01]  /*4d60*/  F2I.U32.TRUNC.NTZ R0, R0 ;  /* 0x0000000000007305 */ /* 0x000e22000020f000 */
[----:B------:R-:W-:Y:S01]  /*4d70*/  UIMAD UR4, UR4, UR12, URZ ;  /* 0x0000000c040472a4 */ /* 0x000fe2000f8e023f */
[----:B----4-:R-:W-:Y:S01]  /*4d80*/  R2UR UR17, R2 ;  /* 0x00000000021172ca */ /* 0x010fe200000e0000 */
[----:B------:R-:W-:Y:S02]  /*4d90*/  UIMAD.WIDE.U32 UR10, UR7, UR12, UR10 ;  /* 0x0000000c070a72a5 */ /* 0x000fe4000f8e000a */
[----:B------:R-:W-:Y:S01]  /*4da0*/  UIMAD UR7, UR7, UR13, UR4 ;  /* 0x0000000d070772a4 */ /* 0x000fe2000f8e0204 */
[----:B------:R-:W-:Y:S01]  /*4db0*/  ULDC UR23, c[0x0][0x658] ;  /* 0x0001960000177ab9 */ /* 0x000fe20000000800 */
[----:B------:R-:W-:Y:S02]  /*4dc0*/  UMOV UR15, 0xffffffff ;  /* 0xffffffff000f7882 */ /* 0x000fe40000000000 */
[----:B------:R-:W-:Y:S01]  /*4dd0*/  UIADD3 UR7, UR11, UR7, URZ ;  /* 0x000000070b077290 */ /* 0x000fe2000fffe03f */
[----:B------:R-:W-:Y:S01]  /*4de0*/  ULDC UR12, c[0x0][0x618] ;  /* 0x00018600000c7ab9 */ /* 0x000fe20000000800 */
[----:B------:R-:W-:Y:S01]  /*4df0*/  ULDC.64 UR4, c[0x0][0x640] ;  /* 0x0001900000047ab9 */ /* 0x000fe20000000a00 */
[----:B------:R-:W-:Y:S01]  /*4e00*/  USHF.L.U32 UR19, UR15, UR23, URZ ;  /* 0x000000170f137299 */ /* 0x000fe2000800063f */
[----:B------:R-:W-:Y:S01]  /*4e10*/  ISETP.NE.U32.AND P0, PT, RZ, UR4, PT ;  /* 0x00000004ff007c0c */ /* 0x000fe2000bf05070 */
[----:B------:R-:W-:Y:S01]  /*4e20*/  USHF.R.U64 UR15, UR10, UR12, UR7 ;  /* 0x0000000c0a0f7299 */ /* 0x000fe20008001207 */
[----:B0-----:R-:W-:Y:S01]  /*4e30*/  R2UR UR13, R0 ;  /* 0x00000000000d72ca */ /* 0x001fe200000e0000 */
[----:B------:R-:W-:Y:S01]  /*4e40*/  USHF.R.U32.HI UR7, URZ, UR12, UR7 ;  /* 0x0000000c3f077299 */ /* 0x000fe20008011607 */
[----:B------:R-:W-:Y:S01]  /*4e50*/  ISETP.NE.AND.EX P0, PT, RZ, UR5, PT, P0 ;  /* 0x00000005ff007c0c */ /* 0x000fe2000bf05300 */
[----:B------:R-:W-:Y:S01]  /*4e60*/  ULDC UR22, c[0x0][0x608] ;  /* 0x0001820000167ab9 */ /* 0x000fe20000000800 */
[----:B------:R-:W-:-:S02]  /*4e70*/  UIADD3 UR10, -UR17, URZ, URZ ;  /* 0x0000003f110a7290 */ /* 0x000fc4000fffe13f */
[----:B------:R-:W-:Y:S02]  /*4e80*/  USHF.R.U64 UR18, UR15, UR22, UR7 ;  /* 0x000000160f127299 */ /* 0x000fe40008001207 */
[----:B------:R-:W-:Y:S01]  /*4e90*/  USHF.R.U32.HI UR7, URZ, UR22, UR7 ;  /* 0x000000163f077299 */ /* 0x000fe20008011607 */
[----:B------:R-:W-:Y:S01]  /*4ea0*/  UMOV UR16, 0x1 ;  /* 0x0000000100107882 */ /* 0x000fe20000000000 */
[----:B------:R-:W-:Y:S02]  /*4eb0*/  ULDC UR20, c[0x0][0x144] ;  /* 0x0000510000147ab9 */ /* 0x000fe40000000800 */
[----:B------:R-:W-:Y:S01]  /*4ec0*/  USHF.R.U64 UR17, UR18, UR23, UR7 ;  /* 0x0000001712117299 */ /* 0x000fe20008001207 */
[----:B------:R-:W-:Y:S01]  /*4ed0*/  ULDC UR9, c[0x0][0x600] ;  /* 0x0001800000097ab9 */ /* 0x000fe20000000800 */
[----:B------:R-:W-:Y:S02]  /*4ee0*/  UIADD3 UR22, -UR13, URZ, URZ ;  /* 0x0000003f0d167290 */ /* 0x000fe4000fffe13f */
[----:B------:R-:W-:-:S02]  /*4ef0*/  USHF.L.U32 UR16, UR16, UR23, URZ ;  /* 0x0000001710107299 */ /* 0x000fc4000800063f */
[----:B------:R-:W-:Y:S02]  /*4f00*/  USHF.R.U32.HI UR13, URZ, UR23, UR7 ;  /* 0x000000173f0d7299 */ /* 0x000fe40008011607 */
[----:B------:R-:W-:Y:S02]  /*4f10*/  UIADD3 UR14, UR9, -0x1, URZ ;  /* 0xffffffff090e7890 */ /* 0x000fe4000fffe03f */
[----:B------:R-:W-:Y:S02]  /*4f20*/  ULOP3.LUT UR19, URZ, UR19, URZ, 0x33, !UPT ;  /* 0x000000133f137292 */ /* 0x000fe4000f8e333f */
[----:B------:R-:W-:Y:S01]  /*4f30*/  UIMAD UR23, UR20, UR10, UR6 ;  /* 0x0000000a141772a4 */ /* 0x000fe2000f8e0206 */
[----:B------:R-:W-:Y:S01]  /*4f40*/  ULDC UR26, c[0x0][0x148] ;  /* 0x00005200001a7ab9 */ /* 0x000fe20000000800 */
[----:B------:R-:W-:Y:S01]  /*4f50*/  ULDC UR24, c[0x0][0x648] ;  /* 0x0001920000187ab9 */ /* 0x000fe20000000800 */
[----:B------:R-:W-:Y:S01]  /*4f60*/  ULDC UR25, c[0x0][0x638] ;  /* 0x00018e0000197ab9 */ /* 0x000fe20000000800 */
        /* <DEDUP_REMOVED lines=12> */
.L_x_89:
[----:B------:R-:W-:Y:S01]  /*5030*/  UISETP.NE.AND UP0, UPT, UR38, URZ, UPT ;  /* 0x0000003f2600728c */ /* 0x000fe2000bf05270 */
[----:B------:R-:W-:Y:S01]  /*5040*/  IMAD.MOV.U32 R0, RZ, RZ, 0x1 ;  /* 0x00000001ff007424 */ /* 0x000fe200078e00ff */
[----:B------:R-:W-:Y:S01]  /*5050*/  USHF.R.U64 UR4, UR12, UR24, UR13 ;  /* 0x000000180c047299 */ /* 0x000fe2000800120d */
[----:B------:R-:W-:Y:S01]  /*5060*/  IMAD.U32 R2, RZ, RZ, UR8 ;  /* 0x00000008ff027e24 */ /* 0x000fe2000f8e00ff */
[----:B------:R-:W-:Y:S02]  /*5070*/  ULOP3.LUT UR19, UR18, UR19, URZ, 0xc0, !UPT ;  /* 0x0000001312137292 */ /* 0x000fe4000f8ec03f */
[----:B------:R-:W-:Y:S02]  /*5080*/  UIADD3 UR5, -UR4, URZ, URZ ;  /* 0x0000003f04057290 */ /* 0x000fe4000fffe13f */
[----:B------:R-:W-:Y:S02]  /*5090*/  ULOP3.LUT UR14, UR15, UR14, URZ, 0xc0, !UPT ;  /* 0x0000000e0f0e7292 */ /* 0x000fe4000f8ec03f */
[----:B------:R-:W-:-:S02]  /*50a0*/  UIMAD UR4, UR16, UR4, UR19 ;  /* 0x00000004100472a4 */ /* 0x000fc4000f8e0213 */
[----:B------:R-:W-:Y:S02]  /*50b0*/  @UP0 UIMAD UR23, UR26, UR22, UR21 ;  /* 0x000000161a1702a4 */ /* 0x000fe4000f8e0215 */
[----:B------:R-:W-:-:S03]  /*50c0*/  UIMAD UR17, UR5, UR25, UR17 ;  /* 0x00000019051172a4 */ /* 0x000fc6000f8e0211 */
[----:B------:R-:W-:Y:S01]  /*50d0*/  ULDC UR5, c[0x0][0x610] ;  /* 0x0001840000057ab9 */ /* 0x000fe20000000800 */
[----:B------:R-:W-:Y:S02]  /*50e0*/  UIMAD UR17, UR17, UR9, UR14 ;  /* 0x00000009111172a4 */ /* 0x000fe4000f8e020e */
[----:B------:R-:W-:-:S04]  /*50f0*/  UIMAD UR4, UR4, UR5, UR23 ;  /* 0x00000005040472a4 */ /* 0x000fc8000f8e0217 */
[----:B------:R-:W-:Y:S02]  /*5100*/  USEL UR5, UR17, UR4, !UP0 ;  /* 0x0000000411057287 */ /* 0x000fe4000c000000 */
[----:B------:R-:W-:-:S04]  /*5110*/  USEL UR4, UR4, UR17, !UP0 ;  /* 0x0000001104047287 */ /* 0x000fc8000c000000 */
[----:B------:R-:W-:Y:S02]  /*5120*/  IMAD.U32 R18, RZ, RZ, UR5 ;  /* 0x00000005ff127e24 */ /* 0x000fe4000f8e00ff */
[----:B------:R-:W-:-:S07]  /*5130*/  IMAD.U32 R19, RZ, RZ, UR4 ;  /* 0x00000004ff137e24 */ /* 0x000fce000f8e00ff */
.L_x_87:
[----:B------:R-:W-:Y:S02]  /*5140*/  LOP3.LUT P0, RZ, R0, 0xff, RZ, 0xc0, !PT ;  /* 0x000000ff00ff7812 */ /* 0x000fe4000780c0ff */
[----:B------:R-:W-:-:S11]  /*5150*/  LOP3.LUT R63, R63, 0x1, RZ, 0x3c, !PT ;  /* 0x000000013f3f7812 */ /* 0x000fd600078e3cff */
[----:B------:R-:W-:Y:S05]  /*5160*/  @P0 BRA `(.L_x_90) ;  /* 0xffffffc400d00947 */ /* 0x000fea000383ffff */
[----:B------:R-:W-:Y:S05]  /*5170*/  EXIT ;  /* 0x000000000000794d */ /* 0x000fea0003800000 */
.L_x_17:
[----:B------:R-:W-:-:S08]  /*5180*/  ISETP.NE.AND P0, PT, RZ, UR6, PT ;  /* 0x00000006ff007c0c */ /* 0x000fd0000bf05270 */
[----:B------:R-:W0:-:S00]  /*5190*/  USETMAXREG.DEALLOC.CTAPOOL 0x28 ;  /* 0x00000028000079c8 */ /* 0x000e0000080e0500 */
[----:B------:R-:W-:Y:S05]  /*51a0*/  @P0 EXIT ;  /* 0x000000000000094d */ /* 0x000fea0003800000 */
[----:B0-----:R-:W-:Y:S01]  /*51b0*/  LOP3.LUT P0, RZ, R0, 0xff, RZ, 0xc0, !PT ;  /* 0x000000ff00ff7812 */ /* 0x001fe2000780c0ff */
[----:B------:R-:W-:Y:S02]  /*51c0*/  IMAD.MOV.U32 R0, RZ, RZ, 0x1 ;  /* 0x00000001ff007424 */ /* 0x000fe400078e00ff */
[----:B------:R-:W-:-:S10]  /*51d0*/  IMAD.MOV.U32 R8, RZ, RZ, RZ ;  /* 0x000000ffff087224 */ /* 0x000fd400078e00ff */
[----:B------:R-:W-:Y:S05]  /*51e0*/  @!P0 BRA `(.L_x_91) ;  /* 0x0000000c00688947 */ /* 0x000fea0003800000 */
[----:B------:R-:W0:Y:S01]  /*51f0*/  S2R R11, SR_CgaCtaId ;  /* 0x00000000000b7919 */ /* 0x000e220000008800 */
[----:B------:R-:W-:Y:S01]  /*5200*/  LOP3.LUT P0, RZ, R3, 0x1f, RZ, 0xc0, !PT ;  /* 0x0000001f03ff7812 */ /* 0x000fe2000780c0ff */
[----:B------:R-:W-:Y:S01]  /*5210*/  ULDC UR5, c[0x0][0x658] ;  /* 0x0001960000057ab9 */ /* 0x000fe20000000800 */
[C---:B------:R-:W-:Y:S01]  /*5220*/  ISETP.NE.AND P3, PT, R4.reuse, RZ, PT ;  /* 0x000000ff0400720c */ /* 0x040fe20003f65270 */
[----:B------:R-:W-:Y:S01]  /*5230*/  UMOV UR6, 0xffffffff ;  /* 0xffffffff00067882 */ /* 0x000fe20000000000 */
[----:B------:R-:W-:Y:S01]  /*5240*/  ISETP.NE.OR P0, PT, R4, RZ, !P0 ;  /* 0x000000ff0400720c */ /* 0x000fe20004705670 */
[----:B------:R-:W-:Y:S01]  /*5250*/  IMAD.MOV.U32 R4, RZ, RZ, 0xc00 ;  /* 0x00000c00ff047424 */ /* 0x000fe200078e00ff */
[----:B------:R-:W-:Y:S01]  /*5260*/  BSSY B0, `(.L_x_91) ;  /* 0x00000d2000007945 */ /* 0x000fe20003800000 */
[----:B------:R-:W-:Y:S01]  /*5270*/  USHF.L.U32 UR6, UR6, UR5, URZ ;  /* 0x0000000506067299 */ /* 0x000fe2000800063f */
[----:B------:R-:W-:Y:S01]  /*5280*/  IMAD.MOV.U32 R10, RZ, RZ, 0x1 ;  /* 0x00000001ff0a7424 */ /* 0x000fe200078e00ff */
[----:B------:R-:W-:Y:S01]  /*5290*/  ULDC UR4, c[0x0][0x600] ;  /* 0x0001800000047ab9 */ /* 0x000fe20000000800 */
[----:B------:R-:W-:Y:S01]  /*52a0*/  IMAD.MOV.U32 R0, RZ, RZ, 0x1 ;  /* 0x00000001ff007424 */ /* 0x000fe200078e00ff */
[----:B------:R-:W-:Y:S01]  /*52b0*/  UMOV UR7, 0x1 ;  /* 0x0000000100077882 */ /* 0x000fe20000000000 */
[----:B------:R-:W-:Y:S01]  /*52c0*/  IMAD.MOV.U32 R8, RZ, RZ, RZ ;  /* 0x000000ffff087224 */ /* 0x000fe200078e00ff */
[----:B------:R-:W-:-:S02]  /*52d0*/  UIADD3 UR21, UR37, 0x1, URZ ;  /* 0x0000000125157890 */ /* 0x000fc4000fffe03f */
[----:B------:R-:W-:Y:S02]  /*52e0*/  ULOP3.LUT UR13, UR40, 0x2, URZ, 0xfc, !UPT ;  /* 0x00000002280d7892 */ /* 0x000fe4000f8efc3f */
[----:B------:R-:W-:Y:S02]  /*52f0*/  UIADD3 UR4, UR4, -0x1, URZ ;  /* 0xffffffff04047890 */ /* 0x000fe4000fffe03f */
[----:B------:R-:W-:Y:S02]  /*5300*/  USHF.L.U32 UR5, UR7, UR5, URZ ;  /* 0x0000000507057299 */ /* 0x000fe4000800063f */
[----:B------:R-:W-:Y:S01]  /*5310*/  ULOP3.LUT UR6, URZ, UR6, URZ, 0x33, !UPT ;  /* 0x000000063f067292 */ /* 0x000fe2000f8e333f */
[----:B------:R-:W-:Y:S01]  /*5320*/  ULDC.64 UR30, c[0x0][0x198] ;  /* 0x00006600001e7ab9 */ /* 0x000fe20000000a00 */
[----:B0-----:R-:W-:-:S05]  /*5330*/  LOP3.LUT R11, R11, 0x1, RZ, 0xc0, !PT ;  /* 0x000000010b0b7812 */ /* 0x001fca00078ec0ff */
[----:B------:R-:W-:-:S07]  /*5340*/  IMAD R9, R11, R4, 0x20180 ;  /* 0x000201800b097424 */ /* 0x000fce00078e0204 */
.L_x_103:
[----:B------:R-:W-:-:S03]  /*5350*/  UMOV UR7, 0xffffffff ;  /* 0xffffffff00077882 */ /* 0x000fc60000000000 */
[----:B------:R-:W-:Y:S05]  /*5360*/  BRA.DIV UR7, `(.L_x_92) ;  /* 0x0000001207b07947 */ /* 0x000fea000b800000 */
[----:B------:R-:W-:-:S13]  /*5370*/  ELECT P6, URZ, PT ;  /* 0x00000000003f782f */ /* 0x000fda00038c0000 */
.L_x_120:
[----:B------:R-:W0:Y:S01]  /*5380*/  LDC R3, c[0x0][0x28c] ;  /* 0x0000a300ff037b82 */ /* 0x000e220000000800 */
[----:B------:R-:W-:Y:S01]  /*5390*/  BSSY B1, `(.L_x_93) ;  /* 0x0000047000017945 */ /* 0x000fe20003800000 */
[----:B0-----:R-:W-:-:S13]  /*53a0*/  ISETP.LT.OR P6, PT, R3, 0x1, !P6 ;  /* 0x000000010300780c */ /* 0x001fda00077c1670 */
[----:B------:R-:W-:Y:S05]  /*53b0*/  @P6 BRA `(.L_x_94) ;  /* 0x0000000400106947 */ /* 0x000fea0003800000 */
[----:B------:R-:W-:Y:S02]  /*53c0*/  IMAD R18, R18, 0x2, R11 ;  /* 0x0000000212127824 */ /* 0x000fe400078e020b */
[----:B------:R-:W-:Y:S02]  /*53d0*/  IMAD.SHL.U32 R19, R19, 0x40, RZ ;  /* 0x0000004013137824 */ /* 0x000fe400078e00ff */
[----:B------:R-:W-:Y:S02]  /*53e0*/  IMAD.MOV.U32 R13, RZ, RZ, RZ ;  /* 0x000000ffff0d7224 */ /* 0x000fe400078e00ff */
[----:B------:R-:W-:Y:S02]  /*53f0*/  IMAD.U32 R14, RZ, RZ, UR21 ;  /* 0x00000015ff0e7e24 */ /* 0x000fe4000f8e00ff */
[----:B------:R-:W-:Y:S02]  /*5400*/  IMAD.MOV.U32 R3, RZ, RZ, R0 ;  /* 0x000000ffff037224 */ /* 0x000fe400078e0000 */
[----:B------:R-:W-:-:S02]  /*5410*/  IMAD.MOV.U32 R4, RZ, RZ, R8 ;  /* 0x000000ffff047224 */ /* 0x000fc400078e0008 */
[----:B------:R-:W-:-:S07]  /*5420*/  IMAD R18, R18, 0x18, RZ ;  /* 0x0000001812127824 */ /* 0x000fce00078e02ff */
.L_x_98:
[----:B------:R-:W0:Y:S01]  /*5430*/  S2R R6, SR_CgaCtaId ;  /* 0x0000000000067919 */ /* 0x000e220000008800 */
[----:B------:R-:W-:-:S04]  /*5440*/  MOV R5, 0x400 ;  /* 0x0000040000057802 */ /* 0x000fc80000000f00 */
[----:B0-----:R-:W-:Y:S02]  /*5450*/  LEA R7, R6, R5, 0x18 ;  /* 0x0000000506077211 */ /* 0x001fe400078ec0ff */
[----:B------:R-:W-:Y:S01]  /*5460*/  SHF.L.U32 R5, R3, 0x1f, RZ ;  /* 0x0000001f03057819 */ /* 0x000fe200000006ff */
[----:B------:R-:W0:Y:S02]  /*5470*/  @!P3 LDC R6, c[0x0][0x500] ;  /* 0x00014000ff06bb82 */ /* 0x000e240000000800 */
[----:B------:R-:W-:-:S04]  /*5480*/  IMAD R12, R4, 0x8, R7 ;  /* 0x00000008040c7824 */ /* 0x000fc800078e0207 */
[----:B------:R-:W1:Y:S02]  /*5490*/  SYNCS.PHASECHK.TRANS64.TRYWAIT P1, [R12+URZ+0x40], R5 ;  /* 0x000040050c0075a7 */ /* 0x000e64000802017f */
[----:B-1----:R-:W-:Y:S05]  /*54a0*/  @!P1 BRA `(.L_x_95) ;  /* 0x0000001000809947 */ /* 0x002fea0003800000 */
.L_x_121:
[----:B------:R-:W-:Y:S01]  /*54b0*/  UPRMT UR7, UR13, 0x9910, URZ ;  /* 0x000099100d077896 */ /* 0x000fe2000800003f */
[----:B0-----:R0:W-:Y:S03]  /*54c0*/  @!P3 SYNCS.ARRIVE.TRANS64 RZ, [R12+URZ], R6 ;  /* 0x000000060cffb9a7 */ /* 0x0011e6000800003f */
[----:B------:R-:W-:-:S06]  /*54d0*/  UISETP.NE.AND UP0, UPT, UR7, 0x2, UPT ;  /* 0x000000020700788c */ /* 0x000fcc000bf05270 */
[----:B------:R-:W-:-:S13]  /*54e0*/  PLOP3.LUT P1, PT, PT, PT, UP0, 0x80, 0x0 ;  /* 0x000000000000781c */ /* 0x000fda0003f2f008 */
[----:B0-----:R-:W-:Y:S05]  /*54f0*/  @P1 BRA `(.L_x_96) ;  /* 0x0000000000041947 */ /* 0x001fea0003800000 */
[----:B------:R-:W-:Y:S01]  /*5500*/  BPT.TRAP 0x1 ;  /* 0x000000040000795c */ /* 0x000fe20000300000 */
.L_x_96:
[----:B------:R-:W-:Y:S05]  /*5510*/  @P0 BRA `(.L_x_97) ;  /* 0x0000000000040947 */ /* 0x000fea0003800000 */
[----:B------:R-:W-:Y:S01]  /*5520*/  BPT.TRAP 0x1 ;  /* 0x000000040000795c */ /* 0x000fe20000300000 */
.L_x_97:
[----:B------:R-:W-:Y:S01]  /*5530*/  R2UR UR7, R7 ;  /* 0x00000000070772ca */ /* 0x000fe200000e0000 */
[C---:B-1----:R-:W-:Y:S01]  /*5540*/  IMAD R5, R4.reuse, 0x3000, R9 ;  /* 0x0000300004057824 */ /* 0x042fe200078e0209 */
[----:B------:R-:W-:Y:S01]  /*5550*/  R2UR UR26, R13 ;  /* 0x000000000d1a72ca */ /* 0x000fe200000e0000 */
[----:B------:R-:W-:Y:S01]  /*5560*/  IMAD R7, R4, 0x4000, R7 ;  /* 0x0000400004077824 */ /* 0x000fe200078e0207 */
[----:B------:R-:W-:Y:S01]  /*5570*/  R2UR UR25, R12 ;  /* 0x000000000c1972ca */ /* 0x000fe200000e0000 */
[----:B------:R-:W-:Y:S01]  /*5580*/  VIADD R14, R14, 0xffffffff ;  /* 0xffffffff0e0e7836 */ /* 0x000fe20000000000 */
[----:B------:R-:W-:Y:S01]  /*5590*/  R2UR UR32, R5 ;  /* 0x00000000052072ca */ /* 0x000fe200000e0000 */
[----:B------:R-:W-:Y:S01]  /*55a0*/  UIADD3 UR14, UP0, UR30, 0xf0, URZ ;  /* 0x000000f01e0e7890 */ /* 0x000fe2000ff1e03f */
[----:B------:R-:W-:Y:S01]  /*55b0*/  R2UR UR16, R7 ;  /* 0x00000000071072ca */ /* 0x000fe200000e0000 */
[----:B------:R-:W-:Y:S01]  /*55c0*/  UIADD3 UR42, UP1, UR30, 0x1f0, URZ ;  /* 0x000001f01e2a7890 */ /* 0x000fe2000ff3e03f */
[----:B------:R-:W-:Y:S01]  /*55d0*/  R2UR UR28, R2 ;  /* 0x00000000021c72ca */ /* 0x000fe200000e0000 */
[----:B------:R-:W-:Y:S01]  /*55e0*/  UIADD3.X UR15, URZ, UR31, URZ, UP0, !UPT ;  /* 0x0000001f3f0f7290 */ /* 0x000fe200087fe43f */
[----:B------:R-:W-:Y:S01]  /*55f0*/  R2UR UR27, R19 ;  /* 0x00000000131b72ca */ /* 0x000fe200000e0000 */
[----:B------:R-:W-:Y:S01]  /*5600*/  UIADD3.X UR43, URZ, UR31, URZ, UP1, !UPT ;  /* 0x0000001f3f2b7290 */ /* 0x000fe20008ffe43f */
[----:B------:R-:W-:Y:S01]  /*5610*/  R2UR UR35, R18 ;  /* 0x00000000122372ca */ /* 0x000fe200000e0000 */
[----:B------:R-:W-:Y:S01]  /*5620*/  UIADD3 UR18, UR26, 0x80, URZ ;  /* 0x000000801a127890 */ /* 0x000fe2000fffe03f */
[----:B------:R-:W-:Y:S01]  /*5630*/  ISETP.GT.AND P2, PT, R14, 0x1, PT ;  /* 0x000000010e00780c */ /* 0x000fe20003f44270 */
[----:B------:R-:W-:Y:S01]  /*5640*/  VIADD R4, R4, 0x1 ;  /* 0x0000000104047836 */ /* 0x000fe20000000000 */
[----:B------:R-:W-:Y:S01]  /*5650*/  UMOV UR22, 0x0 ;  /* 0x0000000000167882 */ /* 0x000fe20000000000 */
[----:B------:R-:W-:Y:S01]  /*5660*/  UIADD3 UR32, UR7, UR32, URZ ;  /* 0x0000002007207290 */ /* 0x000fe2000fffe03f */
[----:B------:R-:W-:Y:S01]  /*5670*/  VIADD R13, R13, 0x100 ;  /* 0x000001000d0d7836 */ /* 0x000fe20000000000 */
[----:B------:R-:W-:Y:S01]  /*5680*/  UIADD3 UR24, UR16, 0x180, URZ ;  /* 0x0000018010187890 */ /* 0x000fe2000fffe03f */
[----:B------:R-:W-:Y:S01]  /*5690*/  ISETP.NE.AND P1, PT, R4, 0x8, PT ;  /* 0x000000080400780c */ /* 0x000fe20003f25270 */
[----:B------:R-:W-:-:S02]  /*56a0*/  UIADD3 UR16, UR16, 0x2180, URZ ;  /* 0x0000218010107890 */ /* 0x000fc4000fffe03f */
[----:B------:R-:W-:Y:S01]  /*56b0*/  UIADD3 UR8, UR32, 0x1800, URZ ;  /* 0x0000180020087890 */ /* 0x000fe2000fffe03f */
[----:B------:R-:W-:Y:S01]  /*56c0*/  SEL R6, RZ, 0x1, P1 ;  /* 0x00000001ff067807 */ /* 0x000fe20000800000 */
[----:B------:R-:W-:Y:S01]  /*56d0*/  UMOV UR23, 0x10000000 ;  /* 0x1000000000177882 */ /* 0x000fe20000000000 */
[----:B------:R-:W-:Y:S01]  /*56e0*/  UMOV UR17, UR25 ;  /* 0x0000001900117c82 */ /* 0x000fe20008000000 */
[----:B------:R-:W-:Y:S01]  /*56f0*/  UMOV UR20, UR28 ;  /* 0x0000001c00147c82 */ /* 0x000fe20008000000 */
[----:B------:R-:W-:Y:S01]  /*5700*/  UMOV UR19, UR27 ;  /* 0x0000001b00137c82 */ /* 0x000fe20008000000 */
[----:B------:R-:W-:Y:S01]  /*5710*/  UMOV UR29, 0x30000 ;  /* 0x00030000001d7882 */ /* 0x000fe20000000000 */
[----:B------:R-:W-:Y:S01]  /*5720*/  UMOV UR33, UR25 ;  /* 0x0000001900217c82 */ /* 0x000fe20008000000 */
[----:B------:R-:W-:Y:S01]  /*5730*/  UMOV UR34, UR26 ;  /* 0x0000001a00227c82 */ /* 0x000fe20008000000 */
[----:B------:R-:W-:Y:S01]  /*5740*/  UMOV UR36, UR28 ;  /* 0x0000001c00247c82 */ /* 0x000fe20008000000 */
[----:B------:R0:W-:Y:S01]  /*5750*/  UTMALDG.3D [UR24], [UR14], desc[UR22] ;  /* 0x000016180e0075b4 */ /* 0x0001e20008011000 */
[----:B------:R-:W-:Y:S01]  /*5760*/  UMOV UR9, UR25 ;  /* 0x0000001900097c82 */ /* 0x000fe20008000000 */
[----:B------:R-:W-:Y:S01]  /*5770*/  UMOV UR12, UR28 ;  /* 0x0000001c000c7c82 */ /* 0x000fe20008000000 */
[----:B------:R-:W-:Y:S01]  /*5780*/  UMOV UR11, UR35 ;  /* 0x00000023000b7c82 */ /* 0x000fe20008000000 */
[----:B------:R-:W-:Y:S01]  /*5790*/  UMOV UR10, UR18 ;  /* 0x00000012000a7c82 */ /* 0x000fe20008000000 */
[----:B------:R-:W-:-:S02]  /*57a0*/  LOP3.LUT R3, R3, R6, RZ, 0x3c, !PT ;  /* 0x0000000603037212 */ /* 0x000fc400078e3cff */
[----:B------:R-:W-:Y:S01]  /*57b0*/  SEL R4, R4, RZ, P1 ;  /* 0x000000ff04047207 */ /* 0x000fe20000800000 */
[----:B------:R0:W-:Y:S01]  /*57c0*/  UTMALDG.3D [UR16], [UR14], desc[UR22] ;  /* 0x000016100e0075b4 */ /* 0x0001e20008011000 */
[----:B------:R0:W-:Y:S01]  /*57d0*/  UTMALDG.3D.MULTICAST [UR32], [UR42], UR29, desc[UR22] ;  /* 0x000016202a0073b4 */ /* 0x0001e2000801181d */
[----:B------:R0:W-:Y:S02]  /*57e0*/  UTMALDG.3D.MULTICAST [UR8], [UR42], UR29, desc[UR22] ;  /* 0x000016082a0073b4 */ /* 0x0001e4000801181d */
[----:B0-----:R-:W-:Y:S05]  /*57f0*/  @P2 BRA `(.L_x_98) ;  /* 0xfffffffc000c2947 */ /* 0x001fea000383ffff */
.L_x_94:
[----:B------:R-:W-:Y:S05]  /*5800*/  BSYNC B1 ;  /* 0x0000000000017941 */ /* 0x000fea0003800000 */
.L_x_93:
[----:B------:R-:W-:Y:S01]  /*5810*/  LOP3.LUT P4, RZ, R10, 0xff, RZ, 0xc0, !PT ;  /* 0x000000ff0aff7812 */ /* 0x000fe2000788c0ff */
[----:B------:R-:W-:Y:S01]  /*5820*/  VIADD R8, R8, UR37 ;  /* 0x0000002508087c36 */ /* 0x000fe20008000000 */
[----:B------:R-:W-:Y:S01]  /*5830*/  ULDC.64 UR8, c[0x0][0x650] ;  /* 0x0001940000087ab9 */ /* 0x000fe20000000a00 */
[----:B------:R-:W-:Y:S01]  /*5840*/  BSSY B1, `(.L_x_99) ;  /* 0x0000071000017945 */ /* 0x000fe20003800000 */
[----:B------:R-:W-:Y:S01]  /*5850*/  IMAD.MOV.U32 R19, RZ, RZ, -0x1 ;  /* 0xffffffffff137424 */ /* 0x000fe200078e00ff */
[----:B------:R-:W-:Y:S01]  /*5860*/  PRMT R10, RZ, 0x7610, R10 ;  /* 0x00007610ff0a7816 */ /* 0x000fe2000000000a */
[----:B------:R-:W-:Y:S01]  /*5870*/  IMAD.MOV.U32 R18, RZ, RZ, -0x1 ;  /* 0xffffffffff127424 */ /* 0x000fe200078e00ff */
[C---:B------:R-:W-:Y:S02]  /*5880*/  ISETP.GT.U32.AND P1, PT, R8.reuse, 0x7, PT ;  /* 0x000000070800780c */ /* 0x040fe40003f24070 */
[----:B------:R-:W-:Y:S02]  /*5890*/  SHF.R.U32.HI R2, RZ, 0x3, R8 ;  /* 0x00000003ff027819 */ /* 0x000fe40000011608 */
[----:B------:R-:W-:-:S02]  /*58a0*/  LOP3.LUT R8, R8, 0x7, RZ, 0xc0, !PT ;  /* 0x0000000708087812 */ /* 0x000fc400078ec0ff */
[----:B------:R-:W0:Y:S01]  /*58b0*/  @P4 S2R R4, SR_CgaCtaId ;  /* 0x0000000000044919 */ /* 0x000e220000008800 */
[----:B------:R-:W-:Y:S02]  /*58c0*/  @P4 MOV R3, 0x400 ;  /* 0x0000040000034802 */ /* 0x000fe40000000f00 */
[----:B------:R-:W-:-:S04]  /*58d0*/  LOP3.LUT R2, R2, 0x1, RZ, 0xc0, !PT ;  /* 0x0000000102027812 */ /* 0x000fc800078ec0ff */
[----:B------:R-:W-:Y:S02]  /*58e0*/  ISETP.NE.U32.AND P2, PT, R2, 0x1, PT ;  /* 0x000000010200780c */ /* 0x000fe40003f45070 */
[----:B0-----:R-:W-:Y:S01]  /*58f0*/  @P4 LEA R3, R4, R3, 0x18 ;  /* 0x0000000304034211 */ /* 0x001fe200078ec0ff */
[----:B------:R-:W-:-:S03]  /*5900*/  IMAD.U32 R4, RZ, RZ, UR37 ;  /* 0x00000025ff047e24 */ /* 0x000fc6000f8e00ff */
[----:B------:R0:W-:Y:S01]  /*5910*/  @P4 SYNCS.ARRIVE.TRANS64.A1T0 RZ, [R3+URZ+0xb8], RZ ;  /* 0x0000b8ff03ff49a7 */ /* 0x0001e2000810003f */
[----:B------:R-:W-:Y:S02]  /*5920*/  IADD3 R16, P4, R16, UR50, RZ ;  /* 0x0000003210107c10 */ /* 0x000fe4000ff9e0ff */
[----:B------:R-:W-:Y:S02]  /*5930*/  ISETP.LT.U32.AND P1, PT, R4, 0x8, P1 ;  /* 0x000000080400780c */ /* 0x000fe40000f21070 */
[----:B------:R-:W-:Y:S02]  /*5940*/  IADD3.X R17, R17, UR39, RZ, P4, !PT ;  /* 0x0000002711117c10 */ /* 0x000fe4000a7fe4ff */
[----:B------:R-:W-:Y:S02]  /*5950*/  ISETP.GE.U32.AND P4, PT, R16, UR8, PT ;  /* 0x0000000810007c0c */ /* 0x000fe4000bf86070 */
[----:B0-----:R-:W-:Y:S02]  /*5960*/  SEL R3, RZ, 0x1, !P1 ;  /* 0x00000001ff037807 */ /* 0x001fe40004800000 */
[----:B------:R-:W-:-:S02]  /*5970*/  ISETP.GE.U32.AND.EX P1, PT, R17, UR9, PT, P4 ;  /* 0x0000000911007c0c */ /* 0x000fc4000bf26140 */
[----:B------:R-:W-:-:S04]  /*5980*/  ISETP.GT.U32.AND P2, PT, R4, 0x7, !P2 ;  /* 0x000000070400780c */ /* 0x000fc80005744070 */
[----:B------:R-:W-:-:S04]  /*5990*/  SEL R2, RZ, 0x1, !P2 ;  /* 0x00000001ff027807 */ /* 0x000fc80005000000 */
[--C-:B------:R-:W-:Y:S01]  /*59a0*/  LOP3.LUT R0, R2, R0, R3.reuse, 0x96, !PT ;  /* 0x0000000002007212 */ /* 0x100fe200078e9603 */
[----:B------:R-:W-:Y:S01]  /*59b0*/  IMAD.MOV.U32 R2, RZ, RZ, -0x1 ;  /* 0xffffffffff027424 */ /* 0x000fe200078e00ff */
[----:B------:R-:W-:Y:S01]  /*59c0*/  PRMT R3, RZ, 0x7610, R3 ;  /* 0x00007610ff037816 */ /* 0x000fe20000000003 */
[----:B------:R-:W-:Y:S06]  /*59d0*/  @P1 BRA `(.L_x_100) ;  /* 0x00000004005c1947 */ /* 0x000fec0003800000 */
[----:B------:R-:W0:Y:S01]  /*59e0*/  S2UR UR7, SR_CTAID.X ;  /* 0x00000000000779c3 */ /* 0x000e220000002500 */
[----:B------:R-:W-:Y:S01]  /*59f0*/  ULDC.64 UR8, c[0x0][0x628] ;  /* 0x00018a0000087ab9 */ /* 0x000fe20000000a00 */
[----:B------:R-:W-:Y:S01]  /*5a00*/  ULDC UR10, c[0x0][0x150] ;  /* 0x00005400000a7ab9 */ /* 0x000fe20000000800 */
[----:B------:R-:W-:Y:S01]  /*5a10*/  ISETP.NE.U32.AND P1, PT, RZ, UR8, PT ;  /* 0x00000008ff007c0c */ /* 0x000fe2000bf25070 */
[----:B------:R-:W-:Y:S01]  /*5a20*/  ULDC UR11, c[0x0][0x630] ;  /* 0x00018c00000b7ab9 */ /* 0x000fe20000000800 */
[----:B------:R-:W-:Y:S01]  /*5a30*/  ULDC UR14, c[0x0][0x154] ;  /* 0x00005500000e7ab9 */ /* 0x000fe20000000800 */
[----:B------:R-:W-:Y:S01]  /*5a40*/  IMAD.MOV.U32 R2, RZ, RZ, R16 ;  /* 0x000000ffff027224 */ /* 0x000fe200078e0010 */
[----:B------:R-:W-:Y:S01]  /*5a50*/  ISETP.NE.AND.EX P1, PT, RZ, UR9, PT, P1 ;  /* 0x00000009ff007c0c */ /* 0x000fe2000bf25310 */
[----:B------:R-:W1:Y:S01]  /*5a60*/  S2UR UR12, SR_CTAID.Y ;  /* 0x00000000000c79c3 */ /* 0x000e620000002600 */
[----:B0-----:R-:W-:-:S05]  /*5a70*/  I2FP.F32.U32 R3, UR7 ;  /* 0x0000000700037c45 */ /* 0x001fca0008201000 */
[----:B------:R-:W-:Y:S01]  /*5a80*/  FMUL R14, R3, UR10 ;  /* 0x0000000a030e7c20 */ /* 0x000fe20008400000 */
[----:B------:R-:W-:-:S05]  /*5a90*/  IMAD.MOV.U32 R3, RZ, RZ, R17 ;  /* 0x000000ffff037224 */ /* 0x000fca00078e0011 */
[----:B------:R-:W-:Y:S05]  /*5aa0*/  @!P1 BRA `(.L_x_101) ;  /* 0x0000000000289947 */ /* 0x000fea0003800000 */
[----:B------:R-:W-:Y:S02]  /*5ab0*/  ULDC UR10, c[0x0][0x634] ;  /* 0x00018d00000a7ab9 */ /* 0x000fe40000000800 */
[----:B------:R-:W-:-:S05]  /*5ac0*/  IADD3 R7, P1, R16, UR10, RZ ;  /* 0x0000000a10077c10 */ /* 0x000fca000ff3e0ff */
[----:B------:R-:W-:-:S04]  /*5ad0*/  IMAD.X R13, RZ, RZ, R17, P1 ;  /* 0x000000ffff0d7224 */ /* 0x000fc800008e0611 */
[----:B------:R-:W-:-:S04]  /*5ae0*/  IMAD.WIDE.U32 R4, R13, UR8, RZ ;  /* 0x000000080d047c25 */ /* 0x000fc8000f8e00ff */
[----:B------:R-:W-:-:S04]  /*5af0*/  IMAD.WIDE.U32 R4, P1, R7, UR9, R4 ;  /* 0x0000000907047c25 */ /* 0x000fc8000f820004 */
[----:B------:R-:W-:-:S04]  /*5b00*/  IMAD.WIDE.U32 R6, R7, UR8, RZ ;  /* 0x0000000807067c25 */ /* 0x000fc8000f8e00ff */
[----:B------:R-:W-:Y:S01]  /*5b10*/  IMAD.X R3, RZ, RZ, RZ, P1 ;  /* 0x000000ffff037224 */ /* 0x000fe200008e06ff */
[----:B------:R-:W-:Y:S01]  /*5b20*/  IADD3 RZ, P1, R7, R4, RZ ;  /* 0x0000000407ff7210 */ /* 0x000fe20007f3e0ff */
[----:B------:R-:W-:-:S04]  /*5b30*/  IMAD.MOV.U32 R2, RZ, RZ, R5 ;  /* 0x000000ffff027224 */ /* 0x000fc800078e0005 */
[----:B------:R-:W-:-:S08]  /*5b40*/  IMAD.WIDE.U32.X R2, R13, UR9, R2, P1 ;  /* 0x000000090d027c25 */ /* 0x000fd000088e0402 */
.L_x_101:
[--C-:B------:R-:W-:Y:S01]  /*5b50*/  SHF.R.U64 R12, R2, UR11, R3.reuse ;  /* 0x0000000b020c7c19 */ /* 0x100fe20008001203 */
[----:B------:R-:W0:Y:S01]  /*5b60*/  F2I.U32.TRUNC.NTZ R14, R14 ;  /* 0x0000000e000e7305 */ /* 0x000e22000020f000 */
[----:B------:R-:W-:Y:S01]  /*5b70*/  SHF.R.U32.HI R2, RZ, UR11, R3 ;  /* 0x0000000bff027c19 */ /* 0x000fe20008011603 */
[----:B------:R-:W-:Y:S01]  /*5b80*/  ULDC.64 UR8, c[0x0][0x620] ;  /* 0x0001880000087ab9 */ /* 0x000fe20000000a00 */
[----:B------:R-:W-:Y:S01]  /*5b90*/  IADD3 R5, P1, RZ, -R12, RZ ;  /* 0x8000000cff057210 */ /* 0x000fe20007f3e0ff */
[----:B------:R-:W2:Y:S01]  /*5ba0*/  LDC R13, c[0x0][0x610] ;  /* 0x00018400ff0d7b82 */ /* 0x000ea20000000800 */
[----:B-1----:R-:W-:Y:S01]  /*5bb0*/  I2FP.F32.U32 R4, UR12 ;  /* 0x0000000c00047c45 */ /* 0x002fe20008201000 */
[----:B------:R-:W-:Y:S01]  /*5bc0*/  ULDC UR11, c[0x0][0x658] ;  /* 0x00019600000b7ab9 */ /* 0x000fe20000000800 */
[----:B------:R-:W-:Y:S01]  /*5bd0*/  ULDC UR16, c[0x0][0x648] ;  /* 0x0001920000107ab9 */ /* 0x000fe20000000800 */
[----:B------:R-:W-:Y:S02]  /*5be0*/  IMAD.X R2, RZ, RZ, ~R2, P1 ;  /* 0x000000ffff027224 */ /* 0x000fe400008e0e02 */
[----:B------:R-:W-:Y:S01]  /*5bf0*/  FMUL R6, R4, UR14 ;  /* 0x0000000e04067c20 */ /* 0x000fe20008400000 */
[----:B------:R-:W-:Y:S01]  /*5c00*/  ULDC.64 UR14, c[0x0][0x640] ;  /* 0x00019000000e7ab9 */ /* 0x000fe20000000a00 */
[----:B------:R-:W-:Y:S01]  /*5c10*/  IMAD R4, R2, UR8, RZ ;  /* 0x0000000802047c24 */ /* 0x000fe2000f8e02ff */
[----:B------:R-:W-:Y:S01]  /*5c20*/  ISETP.NE.U32.AND P1, PT, RZ, UR14, PT ;  /* 0x0000000eff007c0c */ /* 0x000fe2000bf25070 */
[C---:B------:R-:W-:Y:S01]  /*5c30*/  IMAD.WIDE.U32 R2, R5.reuse, UR8, R16 ;  /* 0x0000000805027c25 */ /* 0x040fe2000f8e0010 */
[----:B0-----:R-:W-:Y:S01]  /*5c40*/  R2UR UR8, R14 ;  /* 0x000000000e0872ca */ /* 0x001fe200000e0000 */
[----:B------:R-:W0:Y:S01]  /*5c50*/  F2I.U32.TRUNC.NTZ R6, R6 ;  /* 0x0000000600067305 */ /* 0x000e22000020f000 */
[----:B------:R-:W-:Y:S01]  /*5c60*/  ISETP.NE.AND.EX P1, PT, RZ, UR15, PT, P1 ;  /* 0x0000000fff007c0c */ /* 0x000fe2000bf25310 */
[----:B------:R-:W-:Y:S01]  /*5c70*/  IMAD R5, R5, UR9, R4 ;  /* 0x0000000905057c24 */ /* 0x000fe2000f8e0204 */
[----:B------:R-:W-:-:S03]  /*5c80*/  ULDC UR9, c[0x0][0x618] ;  /* 0x0001860000097ab9 */ /* 0x000fc60000000800 */
[----:B------:R-:W-:-:S05]  /*5c90*/  IMAD.IADD R3, R3, 0x1, R5 ;  /* 0x0000000103037824 */ /* 0x000fca00078e0205 */
[--C-:B------:R-:W-:Y:S02]  /*5ca0*/  SHF.R.U64 R14, R2, UR9, R3.reuse ;  /* 0x00000009020e7c19 */ /* 0x100fe40008001203 */
[----:B------:R-:W-:Y:S01]  /*5cb0*/  SHF.R.U32.HI R3, RZ, UR9, R3 ;  /* 0x00000009ff037c19 */ /* 0x000fe20008011603 */
[----:B------:R-:W-:Y:S01]  /*5cc0*/  ULDC UR9, c[0x0][0x608] ;  /* 0x0001820000097ab9 */ /* 0x000fe20000000800 */
[----:B0-----:R-:W-:Y:S02]  /*5cd0*/  R2UR UR10, R6 ;  /* 0x00000000060a72ca */ /* 0x001fe400000e0000 */
[--C-:B------:R-:W-:Y:S02]  /*5ce0*/  SHF.R.U64 R18, R14, UR9, R3.reuse ;  /* 0x000000090e127c19 */ /* 0x100fe40008001203 */
[----:B------:R-:W-:Y:S01]  /*5cf0*/  SHF.R.U32.HI R3, RZ, UR9, R3 ;  /* 0x00000009ff037c19 */ /* 0x000fe20008011603 */
[----:B------:R-:W-:-:S03]  /*5d00*/  UIADD3 UR9, -UR8, URZ, URZ ;  /* 0x0000003f08097290 */ /* 0x000fc6000fffe13f */
[--C-:B------:R-:W-:Y:S01]  /*5d10*/  SHF.R.U64 R20, R18, UR11, R3.reuse ;  /* 0x0000000b12147c19 */ /* 0x100fe20008001203 */
[----:B------:R-:W-:Y:S01]  /*5d20*/  ULDC UR8, c[0x0][0x144] ;  /* 0x0000510000087ab9 */ /* 0x000fe20000000800 */
[----:B------:R-:W-:-:S03]  /*5d30*/  SHF.R.U32.HI R3, RZ, UR11, R3 ;  /* 0x0000000bff037c19 */ /* 0x000fc60008011603 */
[----:B------:R-:W-:Y:S01]  /*5d40*/  IMAD.MOV.U32 R2, RZ, RZ, R20 ;  /* 0x000000ffff027224 */ /* 0x000fe200078e0014 */
[----:B------:R-:W-:Y:S06]  /*5d50*/  @!P1 BRA `(.L_x_102) ;  /* 0x0000000000289947 */ /* 0x000fec0003800000 */
        /* <DEDUP_REMOVED lines=10> */
.L_x_102:
[----:B------:R-:W-:Y:S01]  /*5e00*/  UISETP.NE.AND UP0, UPT, UR38, URZ, UPT ;  /* 0x0000003f2600728c */ /* 0x000fe2000bf05270 */
[----:B------:R-:W-:Y:S01]  /*5e10*/  SHF.R.U64 R3, R2, UR16, R3 ;  /* 0x0000001002037c19 */ /* 0x000fe20008001203 */
[----:B------:R-:W-:Y:S01]  /*5e20*/  UIADD3 UR10, -UR10, URZ, URZ ;  /* 0x0000003f0a0a7290 */ /* 0x000fe2000fffe13f */
[----:B------:R-:W-:Y:S01]  /*5e30*/  LOP3.LUT R2, R18, UR6, RZ, 0xc0, !PT ;  /* 0x0000000612027c12 */ /* 0x000fe2000f8ec0ff */
[----:B------:R-:W-:Y:S02]  /*5e40*/  UIMAD UR7, UR8, UR9, UR7 ;  /* 0x00000009080772a4 */ /* 0x000fe4000f8e0207 */
[----:B------:R-:W-:Y:S01]  /*5e50*/  IMAD.MOV R5, RZ, RZ, -R3 ;  /* 0x000000ffff057224 */ /* 0x000fe200078e0a03 */
[----:B------:R-:W-:Y:S01]  /*5e60*/  ULDC UR8, c[0x0][0x148] ;  /* 0x0000520000087ab9 */ /* 0x000fe20000000800 */
[----:B------:R-:W-:Y:S01]  /*5e70*/  IMAD R4, R3, UR5, R2 ;  /* 0x0000000503047c24 */ /* 0x000fe2000f8e0202 */
[----:B------:R-:W-:Y:S02]  /*5e80*/  LOP3.LUT R3, R14, UR4, RZ, 0xc0, !PT ;  /* 0x000000040e037c12 */ /* 0x000fe4000f8ec0ff */
[----:B------:R-:W-:Y:S01]  /*5e90*/  @UP0 UIMAD UR7, UR8, UR10, UR12 ;  /* 0x0000000a080702a4 */ /* 0x000fe2000f8e020c */
[----:B------:R-:W-:-:S02]  /*5ea0*/  PLOP3.LUT P1, PT, PT, PT, UP0, 0x80, 0x0 ;  /* 0x000000000000781c */ /* 0x000fc40003f2f008 */
[----:B------:R-:W-:Y:S02]  /*5eb0*/  ULDC UR8, c[0x0][0x638] ;  /* 0x00018e0000087ab9 */ /* 0x000fe40000000800 */
[----:B------:R-:W-:Y:S02]  /*5ec0*/  IMAD R2, R5, UR8, R20 ;  /* 0x0000000805027c24 */ /* 0x000fe4000f8e0214 */
[----:B--2---:R-:W-:Y:S01]  /*5ed0*/  IMAD R13, R4, R13, UR7 ;  /* 0x00000007040d7e24 */ /* 0x004fe2000f8e020d */
[----:B------:R-:W-:Y:S01]  /*5ee0*/  ULDC UR7, c[0x0][0x600] ;  /* 0x0001800000077ab9 */ /* 0x000fe20000000800 */
[----:B------:R-:W-:Y:S02]  /*5ef0*/  IMAD.MOV.U32 R4, RZ, RZ, 0x1 ;  /* 0x00000001ff047424 */ /* 0x000fe400078e00ff */
[----:B------:R-:W-:-:S03]  /*5f00*/  IMAD R2, R2, UR7, R3 ;  /* 0x0000000702027c24 */ /* 0x000fc6000f8e0203 */
[----:B------:R-:W-:Y:S02]  /*5f10*/  PRMT R3, R4, 0x7610, R3 ;  /* 0x0000761004037816 */ /* 0x000fe40000000003 */
[----:B------:R-:W-:Y:S02]  /*5f20*/  SEL R18, R2, R13, !P1 ;  /* 0x0000000d02127207 */ /* 0x000fe40004800000 */
[----:B------:R-:W-:Y:S01]  /*5f30*/  SEL R19, R13, R2, !P1 ;  /* 0x000000020d137207 */ /* 0x000fe20004800000 */
[----:B------:R-:W-:-:S07]  /*5f40*/  IMAD.MOV.U32 R2, RZ, RZ, R12 ;  /* 0x000000ffff027224 */ /* 0x000fce00078e000c */
.L_x_100:
[----:B------:R-:W-:Y:S05]  /*5f50*/  BSYNC B1 ;  /* 0x0000000000017941 */ /* 0x000fea0003800000 */
.L_x_99:
[----:B------:R-:W-:-:S13]  /*5f60*/  LOP3.LUT P1, RZ, R3, 0xff, RZ, 0xc0, !PT ;  /* 0x000000ff03ff7812 */ /* 0x000fda000782c0ff */
[----:B------:R-:W-:Y:S05]  /*5f70*/  @P1 BRA `(.L_x_103) ;  /* 0xfffffff000f41947 */ /* 0x000fea000383ffff */
[----:B------:R-:W-:Y:S05]  /*5f80*/  BSYNC B0 ;  /* 0x0000000000007941 */ /* 0x000fea0003800000 */
.L_x_91:
[----:B------:R-:W-:-:S03]  /*5f90*/  UMOV UR7, 0xffffffff ;  /* 0xffffffff00077882 */ /* 0x000fc60000000000 */
[----:B------:R-:W-:Y:S05]  /*5fa0*/  BRA.DIV UR7, `(.L_x_104) ;  /* 0x0000000607d47947 */ /* 0x000fea000b800000 */
[----:B------:R-:W-:-:S13]  /*5fb0*/  ELECT P6, URZ, PT ;  /* 0x00000000003f782f */ /* 0x000fda00038c0000 */
.L_x_124:
[----:B------:R-:W-:Y:S04]  /*5fc0*/  BSSY B0, `(.L_x_105) ;  /* 0x0000050000007945 */ /* 0x000fe80003800000 */
[----:B------:R-:W-:Y:S05]  /*5fd0*/  @!P6 BRA `(.L_x_106) ;  /* 0x000000040038e947 */ /* 0x000fea0003800000 */
[----:B------:R-:W-:-:S04]  /*5fe0*/  ULOP3.LUT UR7, UR40, 0x2, URZ, 0xfc, !UPT ;  /* 0x0000000228077892 */ /* 0x000fc8000f8efc3f */
[----:B------:R-:W-:-:S06]  /*5ff0*/  UISETP.NE.AND UP0, UPT, UR7, 0x3, UPT ;  /* 0x000000030700788c */ /* 0x000fcc000bf05270 */
[----:B------:R-:W-:-:S13]  /*6000*/  PLOP3.LUT P0, PT, PT, PT, UP0, 0x80, 0x0 ;  /* 0x000000000000781c */ /* 0x000fda0003f0f008 */
[----:B------:R-:W-:Y:S05]  /*6010*/  @!P0 BRA `(.L_x_107) ;  /* 0x0000000000048947 */ /* 0x000fea0003800000 */
[----:B------:R-:W-:Y:S01]  /*6020*/  BPT.TRAP 0x1 ;  /* 0x000000040000795c */ /* 0x000fe20000300000 */
.L_x_107:
[----:B------:R-:W0:Y:S01]  /*6030*/  S2R R3, SR_CgaCtaId ;  /* 0x0000000000037919 */ /* 0x000e220000008800 */
[----:B------:R-:W-:-:S04]  /*6040*/  MOV R2, 0x400 ;  /* 0x0000040000027802 */ /* 0x000fc80000000f00 */
[----:B0-----:R-:W-:Y:S02]  /*6050*/  LEA R3, R3, R2, 0x18 ;  /* 0x0000000203037211 */ /* 0x001fe400078ec0ff */
[----:B------:R-:W-:-:S03]  /*6060*/  SHF.L.U32 R2, R0, 0x1f, RZ ;  /* 0x0000001f00027819 */ /* 0x000fc600000006ff */
[----:B------:R-:W-:-:S04]  /*6070*/  VIADD R3, R3, 0x40 ;  /* 0x0000004003037836 */ /* 0x000fc80000000000 */
[C---:B------:R-:W-:Y:S02]  /*6080*/  IMAD R7, R8.reuse, 0x8, R3 ;  /* 0x0000000808077824 */ /* 0x040fe400078e0203 */
[----:B------:R-:W-:Y:S02]  /*6090*/  VIADD R8, R8, 0x1 ;  /* 0x0000000108087836 */ /* 0x000fe40000000000 */
[----:B------:R-:W0:Y:S03]  /*60a0*/  SYNCS.PHASECHK.TRANS64.TRYWAIT P0, [R7+URZ], R2 ;  /* 0x00000002070075a7 */ /* 0x000e26000800017f */
[----:B------:R-:W-:-:S04]  /*60b0*/  ISETP.NE.AND P1, PT, R8, 0x8, PT ;  /* 0x000000080800780c */ /* 0x000fc80003f25270 */
[----:B------:R-:W-:Y:S02]  /*60c0*/  SEL R5, RZ, 0x1, P1 ;  /* 0x00000001ff057807 */ /* 0x000fe40000800000 */
[----:B------:R-:W-:Y:S02]  /*60d0*/  SEL R8, R8, RZ, P1 ;  /* 0x000000ff08087207 */ /* 0x000fe40000800000 */
[----:B------:R-:W-:-:S03]  /*60e0*/  LOP3.LUT R5, R0, R5, RZ, 0x3c, !PT ;  /* 0x0000000500057212 */ /* 0x000fc600078e3cff */
[----:B------:R-:W-:Y:S01]  /*60f0*/  IMAD R9, R8, 0x8, R3 ;  /* 0x0000000808097824 */ /* 0x000fe200078e0203 */
[----:B------:R-:W-:Y:S01]  /*6100*/  SHF.L.U32 R4, R5, 0x1f, RZ ;  /* 0x0000001f05047819 */ /* 0x000fe200000006ff */
[----:B0-----:R-:W-:Y:S06]  /*6110*/  @!P0 BRA `(.L_x_108) ;  /* 0x0000000400988947 */ /* 0x001fec0003800000 */
.L_x_125:
[----:B------:R-:W1:Y:S01]  /*6120*/  SYNCS.PHASECHK.TRANS64.TRYWAIT P0, [R9+URZ], R4 ;  /* 0x00000004090075a7 */ /* 0x000e62000800017f */
[----:B------:R-:W-:-:S05]  /*6130*/  VIADD R0, R8, 0x1 ;  /* 0x0000000108007836 */ /* 0x000fca0000000000 */
[----:B------:R-:W-:-:S04]  /*6140*/  ISETP.NE.AND P1, PT, R0, 0x8, PT ;  /* 0x000000080000780c */ /* 0x000fc80003f25270 */
[----:B0-----:R-:W-:Y:S02]  /*6150*/  SEL R2, RZ, 0x1, P1 ;  /* 0x00000001ff027807 */ /* 0x001fe40000800000 */
[----:B------:R-:W-:Y:S02]  /*6160*/  SEL R0, R0, RZ, P1 ;  /* 0x000000ff00007207 */ /* 0x000fe40000800000 */
[----:B------:R-:W-:-:S03]  /*6170*/  LOP3.LUT R7, R5, R2, RZ, 0x3c, !PT ;  /* 0x0000000205077212 */ /* 0x000fc600078e3cff */
[----:B------:R-:W-:Y:S01]  /*6180*/  IMAD R6, R0, 0x8, R3 ;  /* 0x0000000800067824 */ /* 0x000fe200078e0203 */
[----:B------:R-:W-:Y:S01]  /*6190*/  SHF.L.U32 R5, R7, 0x1f, RZ ;  /* 0x0000001f07057819 */ /* 0x000fe200000006ff */
[----:B-1----:R-:W-:Y:S06]  /*61a0*/  @!P0 BRA `(.L_x_109) ;  /* 0x0000000400888947 */ /* 0x002fec0003800000 */
.L_x_126:
[----:B------:R-:W1:Y:S01]  /*61b0*/  SYNCS.PHASECHK.TRANS64.TRYWAIT P0, [R6+URZ], R5 ;  /* 0x00000005060075a7 */ /* 0x000e62000800017f */
[----:B------:R-:W-:-:S05]  /*61c0*/  VIADD R0, R0, 0x1 ;  /* 0x0000000100007836 */ /* 0x000fca0000000000 */
[----:B------:R-:W-:-:S04]  /*61d0*/  ISETP.NE.AND P1, PT, R0, 0x8, PT ;  /* 0x000000080000780c */ /* 0x000fc80003f25270 */
[----:B------:R-:W-:Y:S02]  /*61e0*/  SEL R2, RZ, 0x1, P1 ;  /* 0x00000001ff027807 */ /* 0x000fe40000800000 */
[----:B------:R-:W-:Y:S02]  /*61f0*/  SEL R0, R0, RZ, P1 ;  /* 0x000000ff00007207 */ /* 0x000fe40000800000 */
[----:B------:R-:W-:-:S03]  /*6200*/  LOP3.LUT R7, R7, R2, RZ, 0x3c, !PT ;  /* 0x0000000207077212 */ /* 0x000fc600078e3cff */
[----:B0-----:R-:W-:Y:S01]  /*6210*/  IMAD R9, R0, 0x8, R3 ;  /* 0x0000000800097824 */ /* 0x001fe200078e0203 */
[----:B------:R-:W-:Y:S01]  /*6220*/  SHF.L.U32 R4, R7, 0x1f, RZ ;  /* 0x0000001f07047819 */ /* 0x000fe200000006ff */
[----:B-1----:R-:W-:Y:S06]  /*6230*/  @!P0 BRA `(.L_x_110) ;  /* 0x0000000400788947 */ /* 0x002fec0003800000 */
.L_x_127:
        /* <DEDUP_REMOVED lines=9> */
.L_x_128:
        /* <DEDUP_REMOVED lines=9> */
.L_x_129:
        /* <DEDUP_REMOVED lines=9> */
.L_x_130:
[----:B------:R-:W1:Y:S01]  /*63f0*/  SYNCS.PHASECHK.TRANS64.TRYWAIT P0, [R6+URZ], R5 ;  /* 0x00000005060075a7 */ /* 0x000e62000800017f */
[----:B------:R-:W-:-:S05]  /*6400*/  VIADD R0, R0, 0x1 ;  /* 0x0000000100007836 */ /* 0x000fca0000000000 */
[----:B------:R-:W-:-:S04]  /*6410*/  ISETP.NE.AND P1, PT, R0, 0x8, PT ;  /* 0x000000080000780c */ /* 0x000fc80003f25270 */
[----:B------:R-:W-:Y:S02]  /*6420*/  SEL R2, RZ, 0x1, P1 ;  /* 0x00000001ff027807 */ /* 0x000fe40000800000 */
[----:B------:R-:W-:Y:S02]  /*6430*/  SEL R0, R0, RZ, P1 ;  /* 0x000000ff00007207 */ /* 0x000fe40000800000 */
[----:B------:R-:W-:Y:S01]  /*6440*/  LOP3.LUT R2, R7, R2, RZ, 0x3c, !PT ;  /* 0x0000000207027212 */ /* 0x000fe200078e3cff */
[----:B-1----:R-:W-:Y:S06]  /*6450*/  @!P0 BRA `(.L_x_114) ;  /* 0x0000000400408947 */ /* 0x002fec0003800000 */
.L_x_131:
[----:B------:R-:W-:Y:S01]  /*6460*/  IMAD R3, R0, 0x8, R3 ;  /* 0x0000000800037824 */ /* 0x000fe200078e0203 */
[----:B------:R-:W-:-:S07]  /*6470*/  SHF.L.U32 R0, R2, 0x1f, RZ ;  /* 0x0000001f02007819 */ /* 0x000fce00000006ff */
.L_x_115:
[----:B--2---:R2:W3:Y:S02]  /*6480*/  SYNCS.PHASECHK.TRANS64.TRYWAIT P0, [R3+URZ], R0 ;  /* 0x00000000030075a7 */ /* 0x0044e4000800017f */
[----:B---3--:R-:W-:Y:S05]  /*6490*/  @!P0 NANOSLEEP.SYNCS 0x989680 ;  /* 0x009896800000895d */ /* 0x008fea0003900000 */
[----:B------:R-:W3:Y:S02]  /*64a0*/  @!P0 SYNCS.PHASECHK.TRANS64 P0, [R3+URZ], R0 ;  /* 0x00000000030085a7 */ /* 0x000ee4000800007f */
[----:B---3--:R-:W-:Y:S05]  /*64b0*/  @!P0 BRA `(.L_x_115) ;  /* 0xfffffffc00f08947 */ /* 0x008fea000383ffff */
.L_x_106:
[----:B------:R-:W-:Y:S05]  /*64c0*/  BSYNC B0 ;  /* 0x0000000000007941 */ /* 0x000fea0003800000 */
.L_x_105:
[----:B------:R-:W-:Y:S05]  /*64d0*/  EXIT ;  /* 0x000000000000794d */ /* 0x000fea0003800000 */
.L_x_19:
[----:B0-----:R0:W1:Y:S02]  /*64e0*/  SYNCS.PHASECHK.TRANS64.TRYWAIT P0, [R55+URZ], R0 ;  /* 0x00000000370075a7 */ /* 0x001064000800017f */
[----:B-1----:R-:W-:Y:S05]  /*64f0*/  @!P0 NANOSLEEP.SYNCS 0x989680 ;  /* 0x009896800000895d */ /* 0x002fea0003900000 */
[----:B------:R-:W1:Y:S02]  /*6500*/  @!P0 SYNCS.PHASECHK.TRANS64 P0, [R55+URZ], R0 ;  /* 0x00000000370085a7 */ /* 0x000e64000800007f */
[----:B-1----:R-:W-:Y:S05]  /*6510*/  @!P0 BRA `(.L_x_19) ;  /* 0xfffffffc00f08947 */ /* 0x002fea000383ffff */
[----:B------:R-:W-:Y:S05]  /*6520*/  BRA `(.L_x_116) ;  /* 0xffffffb000f47947 */ /* 0x000fea000383ffff */
.L_x_24:
[----:B-1----:R1:W2:Y:S02]  /*6530*/  SYNCS.PHASECHK.TRANS64.TRYWAIT P1, [R3+URZ], R0 ;  /* 0x00000000030075a7 */ /* 0x0022a4000802017f */
[----:B--2---:R-:W-:Y:S05]  /*6540*/  @!P1 NANOSLEEP.SYNCS 0x989680 ;  /* 0x009896800000995d */ /* 0x004fea0003900000 */
[----:B------:R-:W2:Y:S02]  /*6550*/  @!P1 SYNCS.PHASECHK.TRANS64 P1, [R3+URZ], R0 ;  /* 0x00000000030095a7 */ /* 0x000ea4000802007f */
[----:B--2---:R-:W-:Y:S05]  /*6560*/  @!P1 BRA `(.L_x_24) ;  /* 0xfffffffc00f09947 */ /* 0x004fea000383ffff */
[----:B------:R-:W-:Y:S05]  /*6570*/  BRA `(.L_x_23) ;  /* 0xffffffb400607947 */ /* 0x000fea000383ffff */
.L_x_29:
[----:B-1----:R-:W-:-:S04]  /*6580*/  IMAD.U32 R5, RZ, RZ, UR4 ;  /* 0x00000004ff057e24 */ /* 0x002fc8000f8e00ff */
[----:B------:R1:W2:Y:S03]  /*6590*/  SYNCS.PHASECHK.TRANS64.TRYWAIT P1, [R5+URZ], R4 ;  /* 0x00000004050075a7 */ /* 0x0002a6000802017f */
[----:B--2---:R-:W-:Y:S05]  /*65a0*/  @!P1 NANOSLEEP.SYNCS 0x989680 ;  /* 0x009896800000995d */ /* 0x004fea0003900000 */
[----:B------:R-:W2:Y:S02]  /*65b0*/  @!P1 SYNCS.PHASECHK.TRANS64 P1, [R5+URZ], R4 ;  /* 0x00000004050095a7 */ /* 0x000ea4000802007f */
[----:B--2---:R-:W-:Y:S05]  /*65c0*/  @!P1 BRA `(.L_x_29) ;  /* 0xfffffffc00ec9947 */ /* 0x004fea000383ffff */
[----:B------:R-:W-:Y:S05]  /*65d0*/  BRA `(.L_x_28) ;  /* 0xffffffc000087947 */ /* 0x000fea000383ffff */
.L_x_35:
[----:B0-----:R0:W1:Y:S02]  /*65e0*/  SYNCS.PHASECHK.TRANS64.TRYWAIT P0, [R55+URZ+0x10], R0 ;  /* 0x00001000370075a7 */ /* 0x001064000800017f */
[----:B-1----:R-:W-:Y:S05]  /*65f0*/  @!P0 NANOSLEEP.SYNCS 0x989680 ;  /* 0x009896800000895d */ /* 0x002fea0003900000 */
[----:B------:R-:W1:Y:S02]  /*6600*/  @!P0 SYNCS.PHASECHK.TRANS64 P0, [R55+URZ+0x10], R0 ;  /* 0x00001000370085a7 */ /* 0x000e64000800007f */
[----:B-1----:R-:W-:Y:S05]  /*6610*/  @!P0 BRA `(.L_x_35) ;  /* 0xfffffffc00f08947 */ /* 0x002fea000383ffff */
[----:B------:R-:W-:Y:S05]  /*6620*/  BRA `(.L_x_117) ;  /* 0xffffffcc00487947 */ /* 0x000fea000383ffff */
.L_x_92:
[----:B------:R-:W-:Y:S01]  /*6630*/  BSSY B1, `(.L_x_118) ;  /* 0x0000006000017945 */ /* 0x000fe20003800000 */
[----:B------:R-:W-:-:S07]  /*6640*/  IMAD.MOV.U32 R15, RZ, RZ, -0x1 ;  /* 0xffffffffff0f7424 */ /* 0x000fce00078e00ff */
[----:B-----5:R-:W-:Y:S05]  /*6650*/  WARPSYNC.COLLECTIVE R15, `(.L_x_119) ;  /* 0x000000000f0c7348 */ /* 0x020fea0003c00000 */
[----:B------:R-:W-:Y:S02]  /*6660*/  ELECT P6, UR62, PT ;  /* 0x00000000003e782f */ /* 0x000fe400038c0000 */
[----:B------:R-:W-:Y:S01]  /*6670*/  MOV R14, UR62 ;  /* 0x0000003e000e7c02 */ /* 0x000fe20008000f00 */
[----:B-----5:R-:W-:Y:S10]  /*6680*/  ENDCOLLECTIVE ;  /* 0x000000000000791b */ /* 0x020ff40003800000 */
.L_x_119:
[----:B------:R-:W-:Y:S05]  /*6690*/  BSYNC B1 ;  /* 0x0000000000017941 */ /* 0x000fea0003800000 */
.L_x_118:
[----:B------:R-:W-:Y:S05]  /*66a0*/  BRA `(.L_x_120) ;  /* 0xffffffec00347947 */ /* 0x000fea000383ffff */
.L_x_95:
[----:B-1----:R1:W2:Y:S02]  /*66b0*/  SYNCS.PHASECHK.TRANS64.TRYWAIT P1, [R12+URZ+0x40], R5 ;  /* 0x000040050c0075a7 */ /* 0x0022a4000802017f */
[----:B--2---:R-:W-:Y:S05]  /*66c0*/  @!P1 NANOSLEEP.SYNCS 0x989680 ;  /* 0x009896800000995d */ /* 0x004fea0003900000 */
[----:B------:R-:W2:Y:S02]  /*66d0*/  @!P1 SYNCS.PHASECHK.TRANS64 P1, [R12+URZ+0x40], R5 ;  /* 0x000040050c0095a7 */ /* 0x000ea4000802007f */
[----:B--2---:R-:W-:Y:S05]  /*66e0*/  @!P1 BRA `(.L_x_95) ;  /* 0xfffffffc00f09947 */ /* 0x004fea000383ffff */
[----:B------:R-:W-:Y:S05]  /*66f0*/  BRA `(.L_x_121) ;  /* 0xffffffec006c7947 */ /* 0x000fea000383ffff */
.L_x_104:
[----:B------:R-:W-:Y:S01]  /*6700*/  BSSY B0, `(.L_x_122) ;  /* 0x0000006000007945 */ /* 0x000fe20003800000 */
[----:B------:R-:W-:-:S07]  /*6710*/  IMAD.MOV.U32 R15, RZ, RZ, -0x1 ;  /* 0xffffffffff0f7424 */ /* 0x000fce00078e00ff */
[----:B-----5:R-:W-:Y:S05]  /*6720*/  WARPSYNC.COLLECTIVE R15, `(.L_x_123) ;  /* 0x000000000f0c7348 */ /* 0x020fea0003c00000 */
[----:B------:R-:W-:Y:S02]  /*6730*/  ELECT P6, UR62, PT ;  /* 0x00000000003e782f */ /* 0x000fe400038c0000 */
[----:B------:R-:W-:Y:S01]  /*6740*/  MOV R14, UR62 ;  /* 0x0000003e000e7c02 */ /* 0x000fe20008000f00 */
[----:B-----5:R-:W-:Y:S10]  /*6750*/  ENDCOLLECTIVE ;  /* 0x000000000000791b */ /* 0x020ff40003800000 */
.L_x_123:
[----:B------:R-:W-:Y:S05]  /*6760*/  BSYNC B0 ;  /* 0x0000000000007941 */ /* 0x000fea0003800000 */
.L_x_122:
[----:B------:R-:W-:Y:S05]  /*6770*/  BRA `(.L_x_124) ;  /* 0xfffffff800107947 */ /* 0x000fea000383ffff */
.L_x_108:
[----:B0-----:R0:W1:Y:S02]  /*6780*/  SYNCS.PHASECHK.TRANS64.TRYWAIT P0, [R7+URZ], R2 ;  /* 0x00000002070075a7 */ /* 0x001064000800017f */
[----:B-1----:R-:W-:Y:S05]  /*6790*/  @!P0 NANOSLEEP.SYNCS 0x989680 ;  /* 0x009896800000895d */ /* 0x002fea0003900000 */
[----:B------:R-:W1:Y:S02]  /*67a0*/  @!P0 SYNCS.PHASECHK.TRANS64 P0, [R7+URZ], R2 ;  /* 0x00000002070085a7 */ /* 0x000e64000800007f */
[----:B-1----:R-:W-:Y:S05]  /*67b0*/  @!P0 BRA `(.L_x_108) ;  /* 0xfffffffc00f08947 */ /* 0x002fea000383ffff */
[----:B------:R-:W-:Y:S05]  /*67c0*/  BRA `(.L_x_125) ;  /* 0xfffffff800547947 */ /* 0x000fea000383ffff */
.L_x_109:
[----:B0-----:R0:W1:Y:S02]  /*67d0*/  SYNCS.PHASECHK.TRANS64.TRYWAIT P0, [R9+URZ], R4 ;  /* 0x00000004090075a7 */ /* 0x001064000800017f */
[----:B-1----:R-:W-:Y:S05]  /*67e0*/  @!P0 NANOSLEEP.SYNCS 0x989680 ;  /* 0x009896800000895d */ /* 0x002fea0003900000 */
[----:B------:R-:W1:Y:S02]  /*67f0*/  @!P0 SYNCS.PHASECHK.TRANS64 P0, [R9+URZ], R4 ;  /* 0x00000004090085a7 */ /* 0x000e64000800007f */
[----:B-1----:R-:W-:Y:S05]  /*6800*/  @!P0 BRA `(.L_x_109) ;  /* 0xfffffffc00f08947 */ /* 0x002fea000383ffff */
[----:B------:R-:W-:Y:S05]  /*6810*/  BRA `(.L_x_126) ;  /* 0xfffffff800647947 */ /* 0x000fea000383ffff */
.L_x_110:
[----:B0-----:R0:W1:Y:S02]  /*6820*/  SYNCS.PHASECHK.TRANS64.TRYWAIT P0, [R6+URZ], R5 ;  /* 0x00000005060075a7 */ /* 0x001064000800017f */
[----:B-1----:R-:W-:Y:S05]  /*6830*/  @!P0 NANOSLEEP.SYNCS 0x989680 ;  /* 0x009896800000895d */ /* 0x002fea0003900000 */
[----:B------:R-:W1:Y:S02]  /*6840*/  @!P0 SYNCS.PHASECHK.TRANS64 P0, [R6+URZ], R5 ;  /* 0x00000005060085a7 */ /* 0x000e64000800007f */
[----:B-1----:R-:W-:Y:S05]  /*6850*/  @!P0 BRA `(.L_x_110) ;  /* 0xfffffffc00f08947 */ /* 0x002fea000383ffff */
[----:B------:R-:W-:Y:S05]  /*6860*/  BRA `(.L_x_127) ;  /* 0xfffffff800747947 */ /* 0x000fea000383ffff */
.L_x_111:
[----:B0-----:R0:W1:Y:S02]  /*6870*/  SYNCS.PHASECHK.TRANS64.TRYWAIT P0, [R9+URZ], R4 ;  /* 0x00000004090075a7 */ /* 0x001064000800017f */
[----:B-1----:R-:W-:Y:S05]  /*6880*/  @!P0 NANOSLEEP.SYNCS 0x989680 ;  /* 0x009896800000895d */ /* 0x002fea0003900000 */
[----:B------:R-:W1:Y:S02]  /*6890*/  @!P0 SYNCS.PHASECHK.TRANS64 P0, [R9+URZ], R4 ;  /* 0x00000004090085a7 */ /* 0x000e64000800007f */
[----:B-1----:R-:W-:Y:S05]  /*68a0*/  @!P0 BRA `(.L_x_111) ;  /* 0xfffffffc00f08947 */ /* 0x002fea000383ffff */
[----:B------:R-:W-:Y:S05]  /*68b0*/  BRA `(.L_x_128) ;  /* 0xfffffff800847947 */ /* 0x000fea000383ffff */
.L_x_112:
[----:B0-----:R0:W1:Y:S02]  /*68c0*/  SYNCS.PHASECHK.TRANS64.TRYWAIT P0, [R6+URZ], R5 ;  /* 0x00000005060075a7 */ /* 0x001064000800017f */
[----:B-1----:R-:W-:Y:S05]  /*68d0*/  @!P0 NANOSLEEP.SYNCS 0x989680 ;  /* 0x009896800000895d */ /* 0x002fea0003900000 */
[----:B------:R-:W1:Y:S02]  /*68e0*/  @!P0 SYNCS.PHASECHK.TRANS64 P0, [R6+URZ], R5 ;  /* 0x00000005060085a7 */ /* 0x000e64000800007f */
[----:B-1----:R-:W-:Y:S05]  /*68f0*/  @!P0 BRA `(.L_x_112) ;  /* 0xfffffffc00f08947 */ /* 0x002fea000383ffff */
[----:B------:R-:W-:Y:S05]  /*6900*/  BRA `(.L_x_129) ;  /* 0xfffffff800947947 */ /* 0x000fea000383ffff */
.L_x_113:
[----:B0-----:R0:W1:Y:S02]  /*6910*/  SYNCS.PHASECHK.TRANS64.TRYWAIT P0, [R9+URZ], R4 ;  /* 0x00000004090075a7 */ /* 0x001064000800017f */
[----:B-1----:R-:W-:Y:S05]  /*6920*/  @!P0 NANOSLEEP.SYNCS 0x989680 ;  /* 0x009896800000895d */ /* 0x002fea0003900000 */
[----:B------:R-:W1:Y:S02]  /*6930*/  @!P0 SYNCS.PHASECHK.TRANS64 P0, [R9+URZ], R4 ;  /* 0x00000004090085a7 */ /* 0x000e64000800007f */
[----:B-1----:R-:W-:Y:S05]  /*6940*/  @!P0 BRA `(.L_x_113) ;  /* 0xfffffffc00f08947 */ /* 0x002fea000383ffff */
[----:B------:R-:W-:Y:S05]  /*6950*/  BRA `(.L_x_130) ;  /* 0xfffffff800a47947 */ /* 0x000fea000383ffff */
.L_x_114:
[----:B-1----:R1:W2:Y:S02]  /*6960*/  SYNCS.PHASECHK.TRANS64.TRYWAIT P0, [R6+URZ], R5 ;  /* 0x00000005060075a7 */ /* 0x0022a4000800017f */
[----:B--2---:R-:W-:Y:S05]  /*6970*/  @!P0 NANOSLEEP.SYNCS 0x989680 ;  /* 0x009896800000895d */ /* 0x004fea0003900000 */
[----:B------:R-:W2:Y:S02]  /*6980*/  @!P0 SYNCS.PHASECHK.TRANS64 P0, [R6+URZ], R5 ;  /* 0x00000005060085a7 */ /* 0x000ea4000800007f */
[----:B--2---:R-:W-:Y:S05]  /*6990*/  @!P0 BRA `(.L_x_114) ;  /* 0xfffffffc00f08947 */ /* 0x004fea000383ffff */
[----:B------:R-:W-:Y:S05]  /*69a0*/  BRA `(.L_x_131) ;  /* 0xfffffff800ac7947 */ /* 0x000fea000383ffff */
.L_x_132:
[----:B------:R-:W-:-:S00]  /*69b0*/  BRA `(.L_x_132) ;  /* 0xfffffffc00fc7947 */ /* 0x000fc0000383ffff */
[----:B------:R-:W-:-:S00]  /*69c0*/  NOP ;  /* 0x0000000000007918 */ /* 0x000fc00000000000 */
        /* <DEDUP_REMOVED lines=11> */
.L_x_133:


//--------------------- .nv.global.init           --------------------------
	.section	.nv.global.init,"aw",@progbits
.nv.global.init:
	.type		$str$22,@object
	.size		$str$22,($str$23 - $str$22)
$str$22:
        /*0000*/ 	.byte	0x6b, 0x5f, 0x74, 0x69, 0x6c, 0x65, 0x5f, 0x63, 0x6f, 0x75, 0x6e, 0x74, 0x20, 0x3e, 0x3d, 0x20
        /*0010*/ 	.byte	0x31, 0x00
	.type		$str$23,@object
	.size		$str$23,(__unnamed_1 - $str$23)
$str$23:
        /*0012*/ 	.byte	0x2f, 0x74, 0x6d, 0x70, 0x2f, 0x63, 0x75, 0x74, 0x6c, 0x61, 0x73, 0x73, 0x5f, 0x73, 0x77, 0x65
        /*0022*/ 	.byte	0x65, 0x70, 0x5f, 0x73, 0x72, 0x63, 0x2f, 0x69, 0x6e, 0x63, 0x6c, 0x75, 0x64, 0x65, 0x2f, 0x63
        /*0032*/ 	.byte	0x75, 0x74, 0x6c, 0x61, 0x73, 0x73, 0x2f, 0x67, 0x65, 0x6d, 0x6d, 0x2f, 0x63, 0x6f, 0x6c, 0x6c
        /*0042*/ 	.byte	0x65, 0x63, 0x74, 0x69, 0x76, 0x65, 0x2f, 0x73, 0x6d, 0x39, 0x30, 0x5f, 0x6d, 0x6d, 0x61, 0x5f
        /*0052*/ 	.byte	0x74, 0x6d, 0x61, 0x5f, 0x67, 0x6d, 0x6d, 0x61, 0x5f, 0x73, 0x73, 0x5f, 0x77, 0x61, 0x72, 0x70
        /*0062*/ 	.byte	0x73, 0x70, 0x65, 0x63, 0x69, 0x61, 0x6c, 0x69, 0x7a, 0x65, 0x64, 0x2e, 0x68, 0x70, 0x70, 0x00
	.type		__unnamed_1,@object
	.size		__unnamed_1,(.L_0 - __unnamed_1)
__unnamed_1:
        /*0072*/ 	.byte	0x76, 0x6f, 0x69, 0x64, 0x20, 0x63, 0x75, 0x74, 0x6c, 0x61, 0x73, 0x73, 0x3a, 0x3a, 0x67, 0x65
        /* <DEDUP_REMOVED lines=172> */
        /*0b42*/ 	.byte	0x6e, 0x74, 0x69, 0x74, 0x79, 0x5d, 0x00
.L_0:


//--------------------- .nv.shared._ZN7cutlass13device_kernelINS_4gemm6kernel13GemmUniversalIN4cute5tupleIJiiiiEEENS1_10collective13CollectiveMmaINS1_34MainloopSm90TmaGmmaWarpSpecializedILi8ENS5_IJNS4_1CILi2EEENSA_ILi1EEESC_EEENS1_32KernelTmaWarpSpecializedPingpongEEENS5_IJNSA_ILi64EEENSA_ILi48EEENSA_ILi256EEEEEEaNS5_IJlSC_lEEEaSK_NS4_8TiledMMAINS4_8MMA_AtomIJNS4_4SM904GMMA26MMA_64x16x32_S32S8S8_SS_TNEEEENS4_6LayoutINS5_IJSC_SC_SC_EEENS5_IJNSA_ILi0EEEST_ST_EEEEENS5_IJNS4_10UnderscoreESW_SW_EEEEENS4_13SM90_TMA_LOADENS4_14ComposedLayoutINS4_7SwizzleILi3ELi4ELi3EEENS4_18smem_ptr_flag_bitsILi8EEENSR_INS5_IJNSA_ILi8EEENSA_ILi128EEEEEENS5_IJS16_SC_EEEEEEEvNS4_8identityENS4_23SM90_TMA_LOAD_MULTICASTES1A_vS1B_EENS_8epilogue10collective6detail29Sm90TmaWarpSpecializedAdapterINS1F_15DefaultEpilogueIaSK_SK_NS1E_6thread17LinearCombinationIaLi1EiiLNS1J_9ScaleType4KindE0ELNS_15FloatRoundStyleE2EaEENS1_15EpilogueDefaultEEEEEvvEEEEvNT_6ParamsE --------------------------
	.section	.nv.shared._ZN7cutlass13device_kernelINS_4gemm6kernel13GemmUniversalIN4cute5tupleIJiiiiEEENS1_10collective13CollectiveMmaINS1_34MainloopSm90TmaGmmaWarpSpecializedILi8ENS5_IJNS4_1CILi2EEENSA_ILi1EEESC_EEENS1_32KernelTmaWarpSpecializedPingpongEEENS5_IJNSA_ILi64EEENSA_ILi48EEENSA_ILi256EEEEEEaNS5_IJlSC_lEEEaSK_NS4_8TiledMMAINS4_8MMA_AtomIJNS4_4SM904GMMA26MMA_64x16x32_S32S8S8_SS_TNEEEENS4_6LayoutINS5_IJSC_SC_SC_EEENS5_IJNSA_ILi0EEEST_ST_EEEEENS5_IJNS4_10UnderscoreESW_SW_EEEEENS4_13SM90_TMA_LOADENS4_14ComposedLayoutINS4_7SwizzleILi3ELi4ELi3EEENS4_18smem_ptr_flag_bitsILi8EEENSR_INS5_IJNSA_ILi8EEENSA_ILi128EEEEEENS5_IJS16_SC_EEEEEEEvNS4_8identityENS4_23SM90_TMA_LOAD_MULTICASTES1A_vS1B_EENS_8epilogue10collective6detail29Sm90TmaWarpSpecializedAdapterINS1F_15DefaultEpilogueIaSK_SK_NS1E_6thread17LinearCombinationIaLi1EiiLNS1J_9ScaleType4KindE0ELNS_15FloatRoundStyleE2EaEENS1_15EpilogueDefaultEEEEEvvEEEEvNT_6ParamsE,"aw",@nobits
	.sectionflags	@""
	.align	16
	.zero		1024


//--------------------- .nv.shared.reserved.0     --------------------------
	.section	.nv.shared.reserved.0,"aw",@nobits
	.weak		__nv_reservedSMEM_offset_0_alias
	.size		__nv_reservedSMEM_offset_0_alias, 0, 0
	.other		__nv_reservedSMEM_offset_0_alias,@"STO_CUDA_RESERVED_SHARED STV_DEFAULT"
__nv_reservedSMEM_offset_0_alias:
	.zero		0


//--------------------- .nv.global                --------------------------
	.section	.nv.global,"aw",@nobits
.nv.global:
	.type		_ZN40_INTERNAL_7b35a461_4_k_cu_6a585272_154094cute1_E,@object
	.size		_ZN40_INTERNAL_7b35a461_4_k_cu_6a585272_154094cute1_E,(_ZN40_INTERNAL_7b35a461_4_k_cu_6a585272_154094cuda3std3__45__cpo6cbeginE - _ZN40_INTERNAL_7b35a461_4_k_cu_6a585272_154094cute1_E)
_ZN40_INTERNAL_7b35a461_4_k_cu_6a585272_154094cute1_E:
	.zero		1
	.type		_ZN40_INTERNAL_7b35a461_4_k_cu_6a585272_154094cuda3std3__45__cpo6cbeginE,@object
	.size		_ZN40_INTERNAL_7b35a461_4_k_cu_6a585272_154094cuda3std3__45__cpo6cbeginE,(_ZN40_INTERNAL_7b35a461_4_k_cu_6a585272_154094cuda3std3__48in_placeE - _ZN40_INTERNAL_7b35a461_4_k_cu_6a585272_154094cuda3std3__45__cpo6cbeginE)
_ZN40_INTERNAL_7b35a461_4_k_cu_6a585272_154094cuda3std3__45__cpo6cbeginE:
	.zero		1
	.type		_ZN40_INTERNAL_7b35a461_4_k_cu_6a585272_154094cuda3std3__48in_placeE,@object
	.size		_ZN40_INTERNAL_7b35a461_4_k_cu_6a585272_154094cuda3std3__48in_placeE,(_ZN40_INTERNAL_7b35a461_4_k_cu_6a585272_154094cuda3std6ranges3__45__cpo9iter_moveE - _ZN40_INTERNAL_7b35a461_4_k_cu_6a585272_154094cuda3std3__48in_placeE)
_ZN40_INTERNAL_7b35a461_4_k_cu_6a585272_154094cuda3std3__48in_placeE:
	.zero		1
	.type		_ZN40_INTERNAL_7b35a461_4_k_cu_6a585272_154094cuda3std6ranges3__45__cpo9iter_moveE,@object
	.size		_ZN40_INTERNAL_7b35a461_4_k_cu_6a585272_154094cuda3std6ranges3__45__cpo9iter_moveE,(_ZN40_INTERNAL_7b35a461_4_k_cu_6a585272_154094cuda3std3__45__cpo5beginE - _ZN40_INTERNAL_7b35a461_4_k_cu_6a585272_154094cuda3std6ranges3__45__cpo9iter_moveE)
_ZN40_INTERNAL_7b35a461_4_k_cu_6a585272_154094cuda3std6ranges3__45__cpo9iter_moveE:
	.zero		1
	.type		_ZN40_INTERNAL_7b35a461_4_k_cu_6a585272_154094cuda3std3__45__cpo5beginE,@object
	.size		_ZN40_INTERNAL_7b35a461_4_k_cu_6a585272_154094cuda3std3__45__cpo5beginE,(_ZN40_INTERNAL_7b35a461_4_k_cu_6a585272_154094cuda3std3__442_GLOBAL__N__7b35a461_4_k_cu_6a585272_154096ignoreE - _ZN40_INTERNAL_7b35a461_4_k_cu_6a585272_154094cuda3std3__45__cpo5beginE)
_ZN40_INTERNAL_7b35a461_4_k_cu_6a585272_154094cuda3std3__45__cpo5beginE:
	.zero		1
	.type		_ZN40_INTERNAL_7b35a461_4_k_cu_6a585272_154094cuda3std3__442_GLOBAL__N__7b35a461_4_k_cu_6a585272_154096ignoreE,@object
	.size		_ZN40_INTERNAL_7b35a461_4_k_cu_6a585272_154094cuda3std3__442_GLOBAL__N__7b35a461_4_k_cu_6a585272_154096ignoreE,(_ZN40_INTERNAL_7b35a461_4_k_cu_6a585272_154094cute7productE - _ZN40_INTERNAL_7b35a461_4_k_cu_6a585272_154094cuda3std3__442_GLOBAL__N__7b35a461_4_k_cu_6a585272_154096ignoreE)
_ZN40_INTERNAL_7b35a461_4_k_cu_6a585272_154094cuda3std3__442_GLOBAL__N__7b35a461_4_k_cu_6a585272_154096ignoreE:
	.zero		1
	.type		_ZN40_INTERNAL_7b35a461_4_k_cu_6a585272_154094cute7productE,@object
	.size		_ZN40_INTERNAL_7b35a461_4_k_cu_6a585272_154094cute7productE,(_ZN40_INTERNAL_7b35a461_4_k_cu_6a585272_154094cuda3std3__45__cpo3endE - _ZN40_INTERNAL_7b35a461_4_k_cu_6a585272_154094cute7productE)
_ZN40_INTERNAL_7b35a461_4_k_cu_6a585272_154094cute7productE:
	.zero		1
	.type		_ZN40_INTERNAL_7b35a461_4_k_cu_6a585272_154094cuda3std3__45__cpo3endE,@object
	.size		_ZN40_INTERNAL_7b35a461_4_k_cu_6a585272_154094cuda3std3__45__cpo3endE,(_ZN40_INTERNAL_7b35a461_4_k_cu_6a585272_154094cuda3std3__419piecewise_constructE - _ZN40_INTERNAL_7b35a461_4_k_cu_6a585272_154094cuda3std3__45__cpo3endE)
_ZN40_INTERNAL_7b35a461_4_k_cu_6a585272_154094cuda3std3__45__cpo3endE:
	.zero		1
	.type		_ZN40_INTERNAL_7b35a461_4_k_cu_6a585272_154094cuda3std3__419piecewise_constructE,@object
	.size		_ZN40_INTERNAL_7b35a461_4_k_cu_6a585272_154094cuda3std3__419piecewise_constructE,(_ZN40_INTERNAL_7b35a461_4_k_cu_6a585272_154094cuda3std3__45__cpo4cendE - _ZN40_INTERNAL_7b35a461_4_k_cu_6a585272_154094cuda3std3__419piecewise_constructE)
_ZN40_INTERNAL_7b35a461_4_k_cu_6a585272_154094cuda3std3__419piecewise_constructE:
	.zero		1
	.type		_ZN40_INTERNAL_7b35a461_4_k_cu_6a585272_154094cuda3std3__45__cpo4cendE,@object
	.size		_ZN40_INTERNAL_7b35a461_4_k_cu_6a585272_154094cuda3std3__45__cpo4cendE,(_ZN40_INTERNAL_7b35a461_4_k_cu_6a585272_154094cuda3std6ranges3__45__cpo4swapE - _ZN40_INTERNAL_7b35a461_4_k_cu_6a585272_154094cuda3std3__45__cpo4cendE)
_ZN40_INTERNAL_7b35a461_4_k_cu_6a585272_154094cuda3std3__45__cpo4cendE:
	.zero		1
	.type		_ZN40_INTERNAL_7b35a461_4_k_cu_6a585272_154094cuda3std6ranges3__45__cpo4swapE,@object
	.size		_ZN40_INTERNAL_7b35a461_4_k_cu_6a585272_154094cuda3std6ranges3__45__cpo4swapE,(.L_8 - _ZN40_INTERNAL_7b35a461_4_k_cu_6a585272_154094cuda3std6ranges3__45__cpo4swapE)
_ZN40_INTERNAL_7b35a461_4_k_cu_6a585272_154094cuda3std6ranges3__45__cpo4swapE:
	.zero		1
.L_8:


//--------------------- .nv.constant0._ZN7cutlass13device_kernelINS_4gemm6kernel13GemmUniversalIN4cute5tupleIJiiiiEEENS1_10collective13CollectiveMmaINS1_34MainloopSm90TmaGmmaWarpSpecializedILi8ENS5_IJNS4_1CILi2EEENSA_ILi1EEESC_EEENS1_32KernelTmaWarpSpecializedPingpongEEENS5_IJNSA_ILi64EEENSA_ILi48EEENSA_ILi256EEEEEEaNS5_IJlSC_lEEEaSK_NS4_8TiledMMAINS4_8MMA_AtomIJNS4_4SM904GMMA26MMA_64x16x32_S32S8S8_SS_TNEEEENS4_6LayoutINS5_IJSC_SC_SC_EEENS5_IJNSA_ILi0EEEST_ST_EEEEENS5_IJNS4_10UnderscoreESW_SW_EEEEENS4_13SM90_TMA_LOADENS4_14ComposedLayoutINS4_7SwizzleILi3ELi4ELi3EEENS4_18smem_ptr_flag_bitsILi8EEENSR_INS5_IJNSA_ILi8EEENSA_ILi128EEEEEENS5_IJS16_SC_EEEEEEEvNS4_8identityENS4_23SM90_TMA_LOAD_MULTICASTES1A_vS1B_EENS_8epilogue10collective6detail29Sm90TmaWarpSpecializedAdapterINS1F_15DefaultEpilogueIaSK_SK_NS1E_6thread17LinearCombinationIaLi1EiiLNS1J_9ScaleType4KindE0ELNS_15FloatRoundStyleE2EaEENS1_15EpilogueDefaultEEEEEvvEEEEvNT_6ParamsE --------------------------
	.section	.nv.constant0._ZN7cutlass13device_kernelINS_4gemm6kernel13GemmUniversalIN4cute5tupleIJiiiiEEENS1_10collective13CollectiveMmaINS1_34MainloopSm90TmaGmmaWarpSpecializedILi8ENS5_IJNS4_1CILi2EEENSA_ILi1EEESC_EEENS1_32KernelTmaWarpSpecializedPingpongEEENS5_IJNSA_ILi64EEENSA_ILi48EEENSA_ILi256EEEEEEaNS5_IJlSC_lEEEaSK_NS4_8TiledMMAINS4_8MMA_AtomIJNS4_4SM904GMMA26MMA_64x16x32_S32S8S8_SS_TNEEEENS4_6LayoutINS5_IJSC_SC_SC_EEENS5_IJNSA_ILi0EEEST_ST_EEEEENS5_IJNS4_10UnderscoreESW_SW_EEEEENS4_13SM90_TMA_LOADENS4_14ComposedLayoutINS4_7SwizzleILi3ELi4ELi3EEENS4_18smem_ptr_flag_bitsILi8EEENSR_INS5_IJNSA_ILi8EEENSA_ILi128EEEEEENS5_IJS16_SC_EEEEEEEvNS4_8identityENS4_23SM90_TMA_LOAD_MULTICASTES1A_vS1B_EENS_8epilogue10collective6detail29Sm90TmaWarpSpecializedAdapterINS1F_15DefaultEpilogueIaSK_SK_NS1E_6thread17LinearCombinationIaLi1EiiLNS1J_9ScaleType4KindE0ELNS_15FloatRoundStyleE2EaEENS1_15EpilogueDefaultEEEEEvvEEEEvNT_6ParamsE,"a",@progbits
	.sectionflags	@""
	.align	4
.nv.constant0._ZN7cutlass13device_kernelINS_4gemm6kernel13GemmUniversalIN4cute5tupleIJiiiiEEENS1_10collective13CollectiveMmaINS1_34MainloopSm90TmaGmmaWarpSpecializedILi8ENS5_IJNS4_1CILi2EEENSA_ILi1EEESC_EEENS1_32KernelTmaWarpSpecializedPingpongEEENS5_IJNSA_ILi64EEENSA_ILi48EEENSA_ILi256EEEEEEaNS5_IJlSC_lEEEaSK_NS4_8TiledMMAINS4_8MMA_AtomIJNS4_4SM904GMMA26MMA_64x16x32_S32S8S8_SS_TNEEEENS4_6LayoutINS5_IJSC_SC_SC_EEENS5_IJNSA_ILi0EEEST_ST_EEEEENS5_IJNS4_10UnderscoreESW_SW_EEEEENS4_13SM90_TMA_LOADENS4_14ComposedLayoutINS4_7SwizzleILi3ELi4ELi3EEENS4_18smem_ptr_flag_bitsILi8EEENSR_INS5_IJNSA_ILi8EEENSA_ILi128EEEEEENS5_IJS16_SC_EEEEEEEvNS4_8identityENS4_23SM90_TMA_LOAD_MULTICASTES1A_vS1B_EENS_8epilogue10collective6detail29Sm90TmaWarpSpecializedAdapterINS1F_15DefaultEpilogueIaSK_SK_NS1E_6thread17LinearCombinationIaLi1EiiLNS1J_9ScaleType4KindE0ELNS_15FloatRoundStyleE2EaEENS1_15EpilogueDefaultEEEEEvvEEEEvNT_6ParamsE:
	.zero		1664


//--------------------- SYMBOLS --------------------------

	.type		.nv.reservedSmem.offset0,@object
	.size		.nv.reservedSmem.offset0,0x4
	.type		__assertfail,@function
